	.target	sm_90a

	.elftype	@"ET_EXEC"


//--------------------- .note.nv.tkinfo           --------------------------
	.section	.note.nv.tkinfo,"",@"SHT_NOTE"
	.sectionflags	@"SHF_NOTE_NV_TKINFO"
	.tkinfo
        /*0018*/ 	.word	0x00000002
        /*0030*/ 	.string	""
        /*0030*/ 	.string	"ptxas"
        /*0030*/ 	.string	"Cuda compilation tools, release 13.0, V13.0.88"
        /*0030*/ 	.string	"Build cuda_13.0.r13.0/compiler.36424714_0"
        /*0030*/ 	.string	"-v  -suppress-debug-info  -lineinfo  -arch sm_90a "



//--------------------- .note.nv.cuinfo           --------------------------
	.section	.note.nv.cuinfo,"",@"SHT_NOTE"
	.sectionflags	@"SHF_NOTE_NV_CUINFO"
        /*0018*/ 	.short	0x0002
        /*001a*/ 	.short	0x005a
        /*001c*/ 	.short	0x0082
	.zero		2


//--------------------- .nv.info                  --------------------------
	.section	.nv.info,"",@"SHT_CUDA_INFO"
	.align	4


	//----- nvinfo : EIATTR_REGCOUNT
	.align		4
        /*0000*/ 	.byte	0x04, 0x2f
        /*0002*/ 	.short	(.L_1 - .L_0)
	.align		4
.L_0:
        /*0004*/ 	.word	index@(gluon_wgmma)
        /*0008*/ 	.word	0x0000009a


	//----- nvinfo : EIATTR_FRAME_SIZE
	.align		4
.L_1:
        /*000c*/ 	.byte	0x04, 0x11
        /*000e*/ 	.short	(.L_3 - .L_2)
	.align		4
.L_2:
        /*0010*/ 	.word	index@(gluon_wgmma)
        /*0014*/ 	.word	0x00000000


	//----- nvinfo : EIATTR_MIN_STACK_SIZE
	.align		4
.L_3:
        /*0018*/ 	.byte	0x04, 0x12
        /*001a*/ 	.short	(.L_5 - .L_4)
	.align		4
.L_4:
        /*001c*/ 	.word	index@(gluon_wgmma)
        /*0020*/ 	.word	0x00000000
.L_5:


//--------------------- .nv.compat                --------------------------
	.section	.nv.compat,"",@"SHT_CUDA_COMPAT_INFO"
	.align	4
        /*0000*/ 	.byte	0x02, 0x09, 0x01, 0x00, 0x02, 0x02, 0x04, 0x00, 0x02, 0x05, 0x05, 0x00, 0x03, 0x07, 0x01, 0x01
        /*0010*/ 	.byte	0x02, 0x03, 0x03, 0x00, 0x02, 0x06, 0x01, 0x00, 0x04, 0x0b, 0x08, 0x00, 0x00, 0x00, 0x00, 0x00
        /*0020*/ 	.byte	0x00, 0x00, 0x00, 0x00


//--------------------- .nv.info.gluon_wgmma      --------------------------
	.section	.nv.info.gluon_wgmma,"",@"SHT_CUDA_INFO"
	.sectionflags	@""
	.align	4


	//----- nvinfo : EIATTR_CUDA_API_VERSION
	.align		4
        /*0000*/ 	.byte	0x04, 0x37
        /*0002*/ 	.short	(.L_7 - .L_6)
.L_6:
        /*0004*/ 	.word	0x00000082


	//----- nvinfo : EIATTR_KPARAM_INFO
	.align		4
.L_7:
        /*0008*/ 	.byte	0x04, 0x17
        /*000a*/ 	.short	(.L_9 - .L_8)
.L_8:
        /*000c*/ 	.word	0x00000000
        /*0010*/ 	.short	0x000a
        /*0012*/ 	.short	0x0048
        /*0014*/ 	.byte	0x00, 0xf4, 0x21, 0x00


	//----- nvinfo : EIATTR_KPARAM_INFO
	.align		4
.L_9:
        /*0018*/ 	.byte	0x04, 0x17
        /*001a*/ 	.short	(.L_11 - .L_10)
.L_10:
        /*001c*/ 	.word	0x00000000
        /*0020*/ 	.short	0x0009
        /*0022*/ 	.short	0x0040
        /*0024*/ 	.byte	0x00, 0xf4, 0x21, 0x00


	//----- nvinfo : EIATTR_KPARAM_INFO
	.align		4
.L_11:
        /*0028*/ 	.byte	0x04, 0x17
        /*002a*/ 	.short	(.L_13 - .L_12)
.L_12:
        /*002c*/ 	.word	0x00000000
        /*0030*/ 	.short	0x0008
        /*0032*/ 	.short	0x0038
        /*0034*/ 	.byte	0x00, 0xf0, 0x21, 0x00


	//----- nvinfo : EIATTR_KPARAM_INFO
	.align		4
.L_13:
        /*0038*/ 	.byte	0x04, 0x17
        /*003a*/ 	.short	(.L_15 - .L_14)
.L_14:
        /*003c*/ 	.word	0x00000000
        /*0040*/ 	.short	0x0007
        /*0042*/ 	.short	0x0030
        /*0044*/ 	.byte	0x00, 0xf0, 0x21, 0x00


	//----- nvinfo : EIATTR_KPARAM_INFO
	.align		4
.L_15:
        /*0048*/ 	.byte	0x04, 0x17
        /*004a*/ 	.short	(.L_17 - .L_16)
.L_16:
        /*004c*/ 	.word	0x00000000
        /*0050*/ 	.short	0x0006
        /*0052*/ 	.short	0x0028
        /*0054*/ 	.byte	0x00, 0xf0, 0x21, 0x00


	//----- nvinfo : EIATTR_KPARAM_INFO
	.align		4
.L_17:
        /*0058*/ 	.byte	0x04, 0x17
        /*005a*/ 	.short	(.L_19 - .L_18)
.L_18:
        /*005c*/ 	.word	0x00000000
        /*0060*/ 	.short	0x0005
        /*0062*/ 	.short	0x0020
        /*0064*/ 	.byte	0x00, 0xf0, 0x11, 0x00


	//----- nvinfo : EIATTR_KPARAM_INFO
	.align		4
.L_19:
        /*0068*/ 	.byte	0x04, 0x17
        /*006a*/ 	.short	(.L_21 - .L_20)
.L_20:
        /*006c*/ 	.word	0x00000000
        /*0070*/ 	.short	0x0004
        /*0072*/ 	.short	0x001c
        /*0074*/ 	.byte	0x00, 0xf0, 0x11, 0x00


	//----- nvinfo : EIATTR_KPARAM_INFO
	.align		4
.L_21:
        /*0078*/ 	.byte	0x04, 0x17
        /*007a*/ 	.short	(.L_23 - .L_22)
.L_22:
        /*007c*/ 	.word	0x00000000
        /*0080*/ 	.short	0x0003
        /*0082*/ 	.short	0x0018
        /*0084*/ 	.byte	0x00, 0xf0, 0x11, 0x00


	//----- nvinfo : EIATTR_KPARAM_INFO
	.align		4
.L_23:
        /*0088*/ 	.byte	0x04, 0x17
        /*008a*/ 	.short	(.L_25 - .L_24)
.L_24:
        /*008c*/ 	.word	0x00000000
        /*0090*/ 	.short	0x0002
        /*0092*/ 	.short	0x0010
        /*0094*/ 	.byte	0x00, 0xf4, 0x21, 0x00


	//----- nvinfo : EIATTR_KPARAM_INFO
	.align		4
.L_25:
        /*0098*/ 	.byte	0x04, 0x17
        /*009a*/ 	.short	(.L_27 - .L_26)
.L_26:
        /*009c*/ 	.word	0x00000000
        /*00a0*/ 	.short	0x0001
        /*00a2*/ 	.short	0x0008
        /*00a4*/ 	.byte	0x00, 0xf4, 0x21, 0x00


	//----- nvinfo : EIATTR_KPARAM_INFO
	.align		4
.L_27:
        /*00a8*/ 	.byte	0x04, 0x17
        /*00aa*/ 	.short	(.L_29 - .L_28)
.L_28:
        /*00ac*/ 	.word	0x00000000
        /*00b0*/ 	.short	0x0000
        /*00b2*/ 	.short	0x0000
        /*00b4*/ 	.byte	0x00, 0xf4, 0x21, 0x00


	//----- nvinfo : EIATTR_SPARSE_MMA_MASK
	.align		4
.L_29:
        /*00b8*/ 	.byte	0x03, 0x50
        /*00ba*/ 	.short	0x0000


	//----- nvinfo : EIATTR_MAXREG_COUNT
	.align		4
        /*00bc*/ 	.byte	0x03, 0x1b
        /*00be*/ 	.short	0x00ff


	//----- nvinfo : EIATTR_NUM_BARRIERS
	.align		4
        /*00c0*/ 	.byte	0x02, 0x4c
        /*00c2*/ 	.byte	0x01
	.zero		1


	//----- nvinfo : EIATTR_MERCURY_ISA_VERSION
	.align		4
        /*00c4*/ 	.byte	0x03, 0x5f
        /*00c6*/ 	.short	0x0101


	//----- nvinfo : EIATTR_INT_WARP_WIDE_INSTR_OFFSETS
	.align		4
        /*00c8*/ 	.byte	0x04, 0x31
        /*00ca*/ 	.short	(.L_31 - .L_30)


	//   ....[0]....
.L_30:
        /*00cc*/ 	.word	0x00001300


	//   ....[1]....
        /*00d0*/ 	.word	0x00001390


	//   ....[2]....
        /*00d4*/ 	.word	0x00001dc0


	//   ....[3]....
        /*00d8*/ 	.word	0x00001dd0


	//----- nvinfo : EIATTR_COOP_GROUP_MASK_REGIDS
	.align		4
.L_31:
        /*00dc*/ 	.byte	0x04, 0x29
        /*00de*/ 	.short	(.L_33 - .L_32)


	//   ....[0]....
.L_32:
        /*00e0*/ 	.word	0xffffffff


	//   ....[1]....
        /*00e4*/ 	.word	0xffffffff


	//   ....[2]....
        /*00e8*/ 	.word	0xffffffff


	//----- nvinfo : EIATTR_COOP_GROUP_INSTR_OFFSETS
	.align		4
.L_33:
        /*00ec*/ 	.byte	0x04, 0x28
        /*00ee*/ 	.short	(.L_35 - .L_34)


	//   ....[0]....
.L_34:
        /*00f0*/ 	.word	0x00000150


	//   ....[1]....
        /*00f4*/ 	.word	0x00000720


	//   ....[2]....
        /*00f8*/ 	.word	0x00000cd0


	//----- nvinfo : EIATTR_MBARRIER_INSTR_OFFSETS
	.align		4
.L_35:
        /*00fc*/ 	.byte	0x04, 0x39
        /*00fe*/ 	.short	(.L_37 - .L_36)


	//   ....[0]....
.L_36:
        /*0100*/ 	.word	0x00001450
        /*0104*/ 	.word	0x000000ff
        /*0108*/ 	.word	0x00014000
        /*010c*/ 	.short	0x0100
        /*010e*/ 	.byte	0x36
	.zero		1


	//   ....[1]....
        /*0110*/ 	.word	0x00001ec0
        /*0114*/ 	.word	0x000000ff
        /*0118*/ 	.word	0x00014000
        /*011c*/ 	.short	0x010a
        /*011e*/ 	.byte	0x36
	.zero		1


	//   ....[2]....
        /*0120*/ 	.word	0x000021c0
        /*0124*/ 	.word	0x000000ff
        /*0128*/ 	.word	0x00014000
        /*012c*/ 	.short	0x0108
        /*012e*/ 	.byte	0x36
	.zero		1


	//   ....[3]....
        /*0130*/ 	.word	0x00002720
        /*0134*/ 	.word	0x000000ff
        /*0138*/ 	.word	0x00014000
        /*013c*/ 	.short	0x010a
        /*013e*/ 	.byte	0x36
	.zero		1


	//----- nvinfo : EIATTR_NUM_MBARRIERS
	.align		4
.L_37:
        /*0140*/ 	.byte	0x03, 0x38
        /*0142*/ 	.short	0x0001


	//----- nvinfo : EIATTR_EXIT_INSTR_OFFSETS
	.align		4
        /*0144*/ 	.byte	0x04, 0x1c
        /*0146*/ 	.short	(.L_39 - .L_38)


	//   ....[0]....
.L_38:
        /*0148*/ 	.word	0x00002710


	//----- nvinfo : EIATTR_REQNTID
	.align		4
.L_39:
        /*014c*/ 	.byte	0x04, 0x10
        /*014e*/ 	.short	(.L_41 - .L_40)
.L_40:
        /*0150*/ 	.word	0x00000080
        /*0154*/ 	.word	0x00000001
        /*0158*/ 	.word	0x00000001


	//----- nvinfo : EIATTR_CRS_STACK_SIZE
	.align		4
.L_41:
        /*015c*/ 	.byte	0x04, 0x1e
        /*015e*/ 	.short	(.L_43 - .L_42)
.L_42:
        /*0160*/ 	.word	0x00000000


	//----- nvinfo : EIATTR_CBANK_PARAM_SIZE
	.align		4
.L_43:
        /*0164*/ 	.byte	0x03, 0x19
        /*0166*/ 	.short	0x0050


	//----- nvinfo : EIATTR_PARAM_CBANK
	.align		4
        /*0168*/ 	.byte	0x04, 0x0a
        /*016a*/ 	.short	(.L_45 - .L_44)
	.align		4
.L_44:
        /*016c*/ 	.word	index@(.nv.constant0.gluon_wgmma)
        /*0170*/ 	.short	0x0210
        /*0172*/ 	.short	0x0050


	//----- nvinfo : EIATTR_SW_WAR
	.align		4
.L_45:
        /*0174*/ 	.byte	0x04, 0x36
        /*0176*/ 	.short	(.L_47 - .L_46)
.L_46:
        /*0178*/ 	.word	0x00000008
.L_47:


//--------------------- .nv.callgraph             --------------------------
	.section	.nv.callgraph,"",@"SHT_CUDA_CALLGRAPH"
	.align	4
	.sectionentsize	8
	.align		4
        /*0000*/ 	.word	0x00000000
	.align		4
        /*0004*/ 	.word	0xffffffff
	.align		4
        /*0008*/ 	.word	0x00000000
	.align		4
        /*000c*/ 	.word	0xfffffffe
	.align		4
        /*0010*/ 	.word	0x00000000
	.align		4
        /*0014*/ 	.word	0xfffffffd
	.align		4
        /*0018*/ 	.word	0x00000000
	.align		4
        /*001c*/ 	.word	0xfffffffc


//--------------------- .text.gluon_wgmma         --------------------------
	.section	.text.gluon_wgmma,"ax",@progbits
	.align	128
        .global         gluon_wgmma
        .type           gluon_wgmma,@function
        .size           gluon_wgmma,(.L_x_52 - gluon_wgmma)
        .other          gluon_wgmma,@"STO_CUDA_ENTRY STV_DEFAULT"
gluon_wgmma:
.text.gluon_wgmma:
[----:B------:R-:W-:Y:S01]  /*0000*/  LDC R1, c[0x0][0x28] ;  /* 0x00000a00ff017b82 */ /* 0x000fe20000000800 */
[----:B------:R-:W1:Y:S07]  /*0010*/  S2R R0, SR_TID.X ;  /* 0x0000000000007919 */ /* 0x000e6e0000002100 */
[----:B------:R-:W2:Y:S01]  /*0020*/  S2UR UR4, SR_CgaCtaId ;  /* 0x00000000000479c3 */ /* 0x000ea20000008800 */
[----:B------:R-:W-:Y:S01]  /*0030*/  UMOV UR54, 0x400 ;  /* 0x0000040000367882 */ /* 0x000fe20000000000 */
[----:B------:R-:W-:Y:S01]  /*0040*/  ULDC UR6, c[0x0][0xc] ;  /* 0x0000030000067ab9 */ /* 0x000fe20000000800 */
[----:B------:R-:W-:Y:S01]  /*0050*/  ULDC.64 UR26, c[0x0][0x250] ;  /* 0x00009400001a7ab9 */ /* 0x000fe20000000a00 */
[----:B------:R-:W-:Y:S04]  /*0060*/  BSSY B0, `(.L_x_0) ;  /* 0x000001e000007945 */ /* 0x000fe80003800000 */
[----:B------:R-:W3:Y:S08]  /*0070*/  LDC R4, c[0x0][0x228] ;  /* 0x00008a00ff047b82 */ /* 0x000ef00000000800 */
[----:B------:R-:W4:Y:S08]  /*0080*/  LDC R14, c[0x0][0x230] ;  /* 0x00008c00ff0e7b82 */ /* 0x000f300000000800 */
[----:B------:R-:W-:Y:S01]  /*0090*/  S2UR UR56, SR_CTAID.Y ;  /* 0x00000000003879c3 */ /* 0x000fe20000002600 */
[----:B--2---:R-:W-:-:S03]  /*00a0*/  ULEA UR54, UR4, UR54, 0x18 ;  /* 0x0000003604367291 */ /* 0x004fc6000f8ec03f */
[----:B------:R-:W-:Y:S01]  /*00b0*/  ULDC UR4, c[0x0][0x10] ;  /* 0x0000040000047ab9 */ /* 0x000fe20000000800 */
[----:B-1----:R-:W-:-:S03]  /*00c0*/  LOP3.LUT R6, R0, 0x7f, RZ, 0xc0, !PT ;  /* 0x0000007f00067812 */ /* 0x002fc600078ec0ff */
[----:B------:R-:W1:Y:S01]  /*00d0*/  S2UR UR5, SR_CTAID.Z ;  /* 0x00000000000579c3 */ /* 0x000e620000002700 */
[----:B---3--:R-:W-:Y:S01]  /*00e0*/  VIADD R4, R4, 0xffffffff ;  /* 0xffffffff04047836 */ /* 0x008fe20000000000 */
[C---:B------:R-:W-:Y:S02]  /*00f0*/  ISETP.GE.U32.AND P0, PT, R6.reuse, 0x20, PT ;  /* 0x000000200600780c */ /* 0x040fe40003f06070 */
[C---:B------:R-:W-:Y:S02]  /*0100*/  ISETP.NE.U32.AND P1, PT, R6.reuse, RZ, PT ;  /* 0x000000ff0600720c */ /* 0x040fe40003f25070 */
[----:B------:R-:W-:Y:S02]  /*0110*/  LEA R12, R6, UR54, 0x2 ;  /* 0x00000036060c7c11 */ /* 0x000fe4000f8e10ff */
[----:B------:R-:W2:Y:S01]  /*0120*/  S2UR UR55, SR_CTAID.X ;  /* 0x00000000003779c3 */ /* 0x000ea20000002500 */
[----:B----4-:R-:W-:-:S06]  /*0130*/  VIADD R13, R14, 0xffffffff ;  /* 0xffffffff0e0d7836 */ /* 0x010fcc0000000000 */
[----:B------:R3:W-:Y:S01]  /*0140*/  @!P0 STS [R12], RZ ;  /* 0x000000ff0c008388 */ /* 0x0007e20000000800 */
[----:B------:R-:W-:-:S03]  /*0150*/  NOP ;  /* 0x0000000000007918 */ /* 0x000fc60000000000 */
[----:B------:R3:W-:Y:S01]  /*0160*/  @!P1 STS [UR54+0x24], R4 ;  /* 0x00002404ff009988 */ /* 0x0007e20008000836 */
[----:B-1----:R-:W-:-:S03]  /*0170*/  UIMAD UR4, UR5, UR4, UR56 ;  /* 0x00000004050472a4 */ /* 0x002fc6000f8e0238 */
[----:B------:R3:W-:Y:S01]  /*0180*/  @!P1 STS [UR54+0x20], R13 ;  /* 0x0000200dff009988 */ /* 0x0007e20008000836 */
[----:B--2---:R-:W-:-:S04]  /*0190*/  UIMAD UR4, UR4, UR6, UR55 ;  /* 0x00000006040472a4 */ /* 0x004fc8000f8e0237 */
[----:B------:R-:W-:-:S04]  /*01a0*/  UIMAD UR4, UR4, 0x180, URZ ;  /* 0x00000180040478a4 */ /* 0x000fc8000f8e023f */
[----:B------:R-:W-:-:S04]  /*01b0*/  UIADD3 UR52, UP0, UR4, UR26, URZ ;  /* 0x0000001a04347290 */ /* 0x000fc8000ff1e03f */
[----:B------:R-:W-:Y:S01]  /*01c0*/  ULEA.HI.X.SX32 UR53, UR4, UR27, 0x1, UP0 ;  /* 0x0000001b04357291 */ /* 0x000fe200080f0e3f */
[----:B---3--:R-:W-:Y:S11]  /*01d0*/  @P1 BRA `(.L_x_1) ;  /* 0x0000000000181947 */ /* 0x008ff60003800000 */
[----:B------:R-:W1:Y:S01]  /*01e0*/  LDS R2, [UR54+0x8] ;  /* 0x00000836ff027984 */ /* 0x000e620008000800 */
[----:B------:R-:W2:Y:S01]  /*01f0*/  LDC.64 R8, c[0x0][0x210] ;  /* 0x00008400ff087b82 */ /* 0x000ea20000000a00 */
[----:B------:R-:W-:Y:S02]  /*0200*/  IMAD.MOV.U32 R3, RZ, RZ, 0x70 ;  /* 0x00000070ff037424 */ /* 0x000fe400078e00ff */
[----:B--2---:R2:W-:Y:S03]  /*0210*/  STS.64 [UR54], R8 ;  /* 0x00000008ff007988 */ /* 0x0045e60008000a36 */
[----:B-1----:R-:W-:-:S05]  /*0220*/  LOP3.LUT R2, R2, 0x10, R3, 0xd8, !PT ;  /* 0x0000001002027812 */ /* 0x002fca00078ed803 */
[----:B------:R2:W-:Y:S02]  /*0230*/  STS [UR54+0x8], R2 ;  /* 0x00000802ff007988 */ /* 0x0005e40008000836 */
.L_x_1:
[----:B------:R-:W-:Y:S05]  /*0240*/  BSYNC B0 ;  /* 0x0000000000007941 */ /* 0x000fea0003800000 */
.L_x_0:
[----:B------:R-:W-:Y:S04]  /*0250*/  BSSY B0, `(.L_x_2) ;  /* 0x000000a000007945 */ /* 0x000fe80003800000 */
[----:B------:R-:W-:Y:S05]  /*0260*/  @P1 BRA `(.L_x_3) ;  /* 0x0000000000201947 */ /* 0x000fea0003800000 */
[----:B--2---:R-:W1:Y:S01]  /*0270*/  LDS R2, [UR54+0x34] ;  /* 0x00003436ff027984 */ /* 0x004e620008000800 */
[----:B------:R-:W-:Y:S02]  /*0280*/  IMAD.MOV.U32 R3, RZ, RZ, 0x3f000000 ;  /* 0x3f000000ff037424 */ /* 0x000fe400078e00ff */
[----:B------:R-:W-:Y:S01]  /*0290*/  @!P1 IMAD.MOV.U32 R5, RZ, RZ, 0x3f ;  /* 0x0000003fff059424 */ /* 0x000fe200078e00ff */
[----:B------:R-:W2:Y:S02]  /*02a0*/  @!P1 LDS R8, [UR54+0x38] ;  /* 0x00003836ff089984 */ /* 0x000ea40008000800 */
[----:B-1----:R-:W-:Y:S02]  /*02b0*/  LOP3.LUT R2, R2, 0xff000000, R3, 0xb8, !PT ;  /* 0xff00000002027812 */ /* 0x002fe400078eb803 */
[----:B--2---:R-:W-:-:S03]  /*02c0*/  @!P1 LOP3.LUT R3, R8, 0xff, R5, 0xb8, !PT ;  /* 0x000000ff08039812 */ /* 0x004fc600078eb805 */
[----:B------:R1:W-:Y:S04]  /*02d0*/  STS [UR54+0x34], R2 ;  /* 0x00003402ff007988 */ /* 0x0003e80008000836 */
[----:B------:R1:W-:Y:S02]  /*02e0*/  @!P1 STS [UR54+0x38], R3 ;  /* 0x00003803ff009988 */ /* 0x0003e40008000836 */
.L_x_3:
[----:B------:R-:W-:Y:S05]  /*02f0*/  BSYNC B0 ;  /* 0x0000000000007941 */ /* 0x000fea0003800000 */
.L_x_2:
[----:B------:R-:W-:Y:S04]  /*0300*/  BSSY B0, `(.L_x_4) ;  /* 0x000000e000007945 */ /* 0x000fe80003800000 */
[----:B------:R-:W-:Y:S05]  /*0310*/  @P1 BRA `(.L_x_5) ;  /* 0x0000000000301947 */ /* 0x000fea0003800000 */
[----:B-1----:R-:W1:Y:S01]  /*0320*/  LDS R3, [UR54+0x34] ;  /* 0x00003436ff037984 */ /* 0x002e620008000800 */
[----:B------:R-:W3:Y:S03]  /*0330*/  LDC.64 R10, c[0x0][0x238] ;  /* 0x00008e00ff0a7b82 */ /* 0x000ee60000000a00 */
[----:B--2---:R-:W2:Y:S01]  /*0340*/  LDS R2, [UR54+0x1c] ;  /* 0x00001c36ff027984 */ /* 0x004ea20008000800 */
[C---:B---3--:R-:W-:Y:S01]  /*0350*/  SHF.L.U64.HI R8, R10.reuse, 0x1, R11 ;  /* 0x000000010a087819 */ /* 0x048fe2000001020b */
[----:B------:R-:W-:-:S03]  /*0360*/  IMAD.SHL.U32 R5, R10, 0x2, RZ ;  /* 0x000000020a057824 */ /* 0x000fc600078e00ff */
[--C-:B------:R-:W-:Y:S02]  /*0370*/  SHF.R.U32.HI R7, RZ, 0x4, R8.reuse ;  /* 0x00000004ff077819 */ /* 0x100fe40000011608 */
[----:B------:R-:W-:-:S05]  /*0380*/  SHF.R.U64 R5, R5, 0x4, R8 ;  /* 0x0000000405057819 */ /* 0x000fca0000001208 */
[----:B------:R3:W-:Y:S01]  /*0390*/  STS [UR54+0xc], R5 ;  /* 0x00000c05ff007988 */ /* 0x0007e20008000836 */
[----:B-1----:R-:W-:Y:S02]  /*03a0*/  LOP3.LUT R3, R3, 0x7, RZ, 0xb8, !PT ;  /* 0x0000000703037812 */ /* 0x002fe400078eb8ff */
[----:B--2---:R-:W-:-:S03]  /*03b0*/  LOP3.LUT R2, R2, 0xf, R7, 0xb8, !PT ;  /* 0x0000000f02027812 */ /* 0x004fc600078eb807 */
[----:B------:R3:W-:Y:S04]  /*03c0*/  STS [UR54+0x34], R3 ;  /* 0x00003403ff007988 */ /* 0x0007e80008000836 */
[----:B------:R3:W-:Y:S02]  /*03d0*/  STS [UR54+0x1c], R2 ;  /* 0x00001c02ff007988 */ /* 0x0007e40008000836 */
.L_x_5:
[----:B------:R-:W-:Y:S05]  /*03e0*/  BSYNC B0 ;  /* 0x0000000000007941 */ /* 0x000fea0003800000 */
.L_x_4:
[----:B------:R-:W-:Y:S04]  /*03f0*/  BSSY B1, `(.L_x_6) ;  /* 0x000001b000017945 */ /* 0x000fe80003800000 */
[----:B------:R-:W-:Y:S01]  /*0400*/  BSSY B0, `(.L_x_7) ;  /* 0x0000016000007945 */ /* 0x000fe20003800000 */
[----:B------:R-:W-:-:S03]  /*0410*/  IMAD.MOV.U32 R7, RZ, RZ, RZ ;  /* 0x000000ffff077224 */ /* 0x000fc600078e00ff */
[----:B------:R-:W-:Y:S05]  /*0420*/  @P1 BRA `(.L_x_8) ;  /* 0x0000000000201947 */ /* 0x000fea0003800000 */
[----:B-123--:R-:W1:Y:S02]  /*0430*/  LDS R2, [UR54+0x34] ;  /* 0x00003436ff027984 */ /* 0x00ee640008000800 */
[----:B-1----:R-:W-:-:S05]  /*0440*/  LOP3.LUT R2, R2, 0x38, RZ, 0xb8, !PT ;  /* 0x0000003802027812 */ /* 0x002fca00078eb8ff */
[----:B------:R1:W-:Y:S01]  /*0450*/  STS [UR54+0x34], R2 ;  /* 0x00003402ff007988 */ /* 0x0003e20008000836 */
[----:B------:R-:W-:Y:S05]  /*0460*/  @P1 BRA `(.L_x_9) ;  /* 0x0000000000201947 */ /* 0x000fea0003800000 */
[----:B-1----:R-:W1:Y:S01]  /*0470*/  LDS R2, [UR54+0x8] ;  /* 0x00000836ff027984 */ /* 0x002e620008000800 */
[----:B------:R-:W-:-:S05]  /*0480*/  IMAD.MOV.U32 R3, RZ, RZ, 0x780 ;  /* 0x00000780ff037424 */ /* 0x000fca00078e00ff */
[----:B-1----:R-:W-:-:S05]  /*0490*/  LOP3.LUT R2, R2, 0x300, R3, 0xd8, !PT ;  /* 0x0000030002027812 */ /* 0x002fca00078ed803 */
[----:B------:R4:W-:Y:S02]  /*04a0*/  STS [UR54+0x8], R2 ;  /* 0x00000802ff007988 */ /* 0x0009e40008000836 */
.L_x_8:
[----:B------:R-:W-:Y:S05]  /*04b0*/  @P1 BRA `(.L_x_10) ;  /* 0x0000000000281947 */ /* 0x000fea0003800000 */
[----:B-1234-:R-:W1:Y:S02]  /*04c0*/  LDS R2, [UR54+0x8] ;  /* 0x00000836ff027984 */ /* 0x01ee640008000800 */
[----:B-1----:R-:W-:-:S05]  /*04d0*/  LOP3.LUT R2, R2, 0x1800, RZ, 0xb8, !PT ;  /* 0x0000180002027812 */ /* 0x002fca00078eb8ff */
[----:B------:R2:W-:Y:S02]  /*04e0*/  STS [UR54+0x8], R2 ;  /* 0x00000802ff007988 */ /* 0x0005e40008000836 */
.L_x_9:
[----:B------:R-:W-:Y:S05]  /*04f0*/  @P1 BREAK B0 ;  /* 0x0000000000001942 */ /* 0x000fea0003800000 */
[----:B------:R-:W-:Y:S05]  /*0500*/  @P1 BRA `(.L_x_11) ;  /* 0x0000000000241947 */ /* 0x000fea0003800000 */
[----:B------:R-:W3:Y:S01]  /*0510*/  LDS R3, [UR54+0x8] ;  /* 0x00000836ff037984 */ /* 0x000ee20008000800 */
[----:B-12---:R-:W-:-:S05]  /*0520*/  IMAD.MOV.U32 R2, RZ, RZ, 0x6000 ;  /* 0x00006000ff027424 */ /* 0x006fca00078e00ff */
[----:B---3--:R-:W-:-:S04]  /*0530*/  LOP3.LUT R2, R3, 0x6000, R2, 0xd8, !PT ;  /* 0x0000600003027812 */ /* 0x008fc800078ed802 */
[----:B------:R-:W-:-:S05]  /*0540*/  LOP3.LUT R2, R2, 0x400000, RZ, 0xb8, !PT ;  /* 0x0040000002027812 */ /* 0x000fca00078eb8ff */
[----:B------:R5:W-:Y:S02]  /*0550*/  STS [UR54+0x8], R2 ;  /* 0x00000802ff007988 */ /* 0x000be40008000836 */
.L_x_10:
[----:B------:R-:W-:Y:S05]  /*0560*/  BSYNC B0 ;  /* 0x0000000000007941 */ /* 0x000fea0003800000 */
.L_x_7:
[----:B-12345:R-:W1:Y:S02]  /*0570*/  @!P1 LDS R2, [UR54+0x8] ;  /* 0x00000836ff029984 */ /* 0x03ee640008000800 */
[----:B-1----:R-:W-:-:S05]  /*0580*/  @!P1 LOP3.LUT R2, R2, 0x8000, RZ, 0xb8, !PT ;  /* 0x0000800002029812 */ /* 0x002fca00078eb8ff */
[----:B------:R3:W-:Y:S02]  /*0590*/  @!P1 STS [UR54+0x8], R2 ;  /* 0x00000802ff009988 */ /* 0x0007e40008000836 */
.L_x_11:
[----:B------:R-:W-:Y:S05]  /*05a0*/  BSYNC B1 ;  /* 0x0000000000017941 */ /* 0x000fea0003800000 */
.L_x_6:
[----:B------:R-:W-:Y:S05]  /*05b0*/  WARPSYNC.ALL ;  /* 0x0000000000007948 */ /* 0x000fea0003800000 */
[----:B------:R-:W4:Y:S02]  /*05c0*/  LDC R5, c[0x0][0x22c] ;  /* 0x00008b00ff057b82 */ /* 0x000f240000000800 */
[----:B----4-:R-:W-:Y:S01]  /*05d0*/  VIADD R5, R5, 0xffffffff ;  /* 0xffffffff05057836 */ /* 0x010fe20000000000 */
[----:B------:R-:W-:Y:S06]  /*05e0*/  @P0 BRA `(.L_x_12) ;  /* 0x0000000000280947 */ /* 0x000fec0003800000 */
[----:B-123--:R-:W1:Y:S01]  /*05f0*/  S2R R2, SR_LANEID ;  /* 0x0000000000027919 */ /* 0x00ee620000000000 */
[----:B------:R-:W-:Y:S05]  /*0600*/  WARPSYNC.ALL ;  /* 0x0000000000007948 */ /* 0x000fea0003800000 */
[----:B-1----:R-:W-:-:S05]  /*0610*/  IMAD.SHL.U32 R8, R2, 0x4, RZ ;  /* 0x0000000402087824 */ /* 0x002fca00078e00ff */
[----:B------:R-:W1:Y:S01]  /*0620*/  LDS R9, [R8+UR54] ;  /* 0x0000003608097984 */ /* 0x000e620008000800 */
[----:B------:R-:W-:-:S05]  /*0630*/  IADD3 R2, P2, R8, UR52, RZ ;  /* 0x0000003408027c10 */ /* 0x000fca000ff5e0ff */
[----:B------:R-:W-:-:S05]  /*0640*/  IMAD.X R3, RZ, RZ, UR53, P2 ;  /* 0x00000035ff037e24 */ /* 0x000fca00090e06ff */
[----:B-1----:R4:W5:Y:S01]  /*0650*/  ATOMG.E.EXCH.STRONG.GPU PT, RZ, [R2], R9 ;  /* 0x0000000902ff73a8 */ /* 0x00296200041ee100 */
[----:B------:R-:W-:-:S04]  /*0660*/  DEPBAR {5,4,3,2,1,0} ;  /* 0x0000003f0000791a */ /* 0x000fc80000000000 */
[----:B------:R4:W-:Y:S01]  /*0670*/  UTMACCTL.IV [UR52] ;  /* 0x00000000340079b9 */ /* 0x0009e20008000000 */
[----:B------:R-:W-:Y:S01]  /*0680*/  NOP ;  /* 0x0000000000007918 */ /* 0x000fe20000000000 */
.L_x_12:
[----:B------:R-:W-:Y:S05]  /*0690*/  @P0 BRA `(.L_x_13) ;  /* 0x00000000000c0947 */ /* 0x000fea0003800000 */
[----:B------:R0:W-:Y:S01]  /*06a0*/  UTMACMDFLUSH ;  /* 0x00000000000079b7 */ /* 0x0001e20000000000 */
[----:B------:R-:W-:Y:S05]  /*06b0*/  @P0 BRA `(.L_x_13) ;  /* 0x0000000000040947 */ /* 0x000fea0003800000 */
[----:B------:R-:W-:-:S04]  /*06c0*/  DEPBAR.LE SB0, 0x0 ;  /* 0x000080000000791a */ /* 0x000fc80000000000 */
.L_x_13:
[----:B------:R-:W-:Y:S05]  /*06d0*/  WARPSYNC.ALL ;  /* 0x0000000000007948 */ /* 0x000fea0003800000 */
[----:B-----5:R-:W-:Y:S06]  /*06e0*/  BAR.SYNC.DEFER_BLOCKING 0x0 ;  /* 0x0000000000007b1d */ /* 0x020fec0000010000 */
[----:B------:R-:W-:Y:S02]  /*06f0*/  BSSY B1, `(.L_x_14) ;  /* 0x000000b000017945 */ /* 0x000fe40003800000 */
[----:B------:R-:W-:Y:S06]  /*0700*/  BAR.SYNC.DEFER_BLOCKING 0x0 ;  /* 0x0000000000007b1d */ /* 0x000fec0000010000 */
[----:B------:R5:W-:Y:S01]  /*0710*/  @!P0 STS [R12], RZ ;  /* 0x000000ff0c008388 */ /* 0x000be20000000800 */
[----:B------:R-:W-:Y:S01]  /*0720*/  NOP ;  /* 0x0000000000007918 */ /* 0x000fe20000000000 */
[----:B------:R-:W-:Y:S05]  /*0730*/  @P1 BRA `(.L_x_15) ;  /* 0x0000000000181947 */ /* 0x000fea0003800000 */
[----:B-1234-:R-:W1:Y:S01]  /*0740*/  LDS R2, [UR54+0x8] ;  /* 0x00000836ff027984 */ /* 0x01ee620008000800 */
[----:B------:R-:W2:Y:S01]  /*0750*/  LDC.64 R8, c[0x0][0x218] ;  /* 0x00008600ff087b82 */ /* 0x000ea20000000a00 */
[----:B------:R-:W-:Y:S02]  /*0760*/  IMAD.MOV.U32 R3, RZ, RZ, 0x70 ;  /* 0x00000070ff037424 */ /* 0x000fe400078e00ff */
[----:B--2---:R2:W-:Y:S03]  /*0770*/  STS.64 [UR54], R8 ;  /* 0x00000008ff007988 */ /* 0x0045e60008000a36 */
[----:B-1----:R-:W-:-:S05]  /*0780*/  LOP3.LUT R2, R2, 0x10, R3, 0xd8, !PT ;  /* 0x0000001002027812 */ /* 0x002fca00078ed803 */
[----:B------:R2:W-:Y:S02]  /*0790*/  STS [UR54+0x8], R2 ;  /* 0x00000802ff007988 */ /* 0x0005e40008000836 */
.L_x_15:
[----:B----4-:R-:W-:Y:S05]  /*07a0*/  BSYNC B1 ;  /* 0x0000000000017941 */ /* 0x010fea0003800000 */
.L_x_14:
[----:B------:R-:W-:Y:S04]  /*07b0*/  BSSY B1, `(.L_x_16) ;  /* 0x000000a000017945 */ /* 0x000fe80003800000 */
[----:B------:R-:W-:Y:S05]  /*07c0*/  @P1 BRA `(.L_x_17) ;  /* 0x0000000000201947 */ /* 0x000fea0003800000 */
[----:B-123--:R-:W1:Y:S01]  /*07d0*/  LDS R2, [UR54+0x34] ;  /* 0x00003436ff027984 */ /* 0x00ee620008000800 */
[----:B------:R-:W-:Y:S02]  /*07e0*/  IMAD.MOV.U32 R9, RZ, RZ, 0x3f000000 ;  /* 0x3f000000ff097424 */ /* 0x000fe400078e00ff */
[----:B------:R-:W-:Y:S01]  /*07f0*/  @!P1 IMAD.MOV.U32 R3, RZ, RZ, 0x7f ;  /* 0x0000007fff039424 */ /* 0x000fe200078e00ff */
[----:B------:R-:W2:Y:S02]  /*0800*/  @!P1 LDS R8, [UR54+0x38] ;  /* 0x00003836ff089984 */ /* 0x000ea40008000800 */
[----:B-1----:R-:W-:Y:S02]  /*0810*/  LOP3.LUT R2, R2, 0xff000000, R9, 0xb8, !PT ;  /* 0xff00000002027812 */ /* 0x002fe400078eb809 */
[----:B--2---:R-:W-:-:S03]  /*0820*/  @!P1 LOP3.LUT R3, R8, 0xff, R3, 0xb8, !PT ;  /* 0x000000ff08039812 */ /* 0x004fc600078eb803 */
[----:B------:R4:W-:Y:S04]  /*0830*/  STS [UR54+0x34], R2 ;  /* 0x00003402ff007988 */ /* 0x0009e80008000836 */
[----:B------:R4:W-:Y:S02]  /*0840*/  @!P1 STS [UR54+0x38], R3 ;  /* 0x00003803ff009988 */ /* 0x0009e40008000836 */
.L_x_17:
[----:B------:R-:W-:Y:S05]  /*0850*/  BSYNC B1 ;  /* 0x0000000000017941 */ /* 0x000fea0003800000 */
.L_x_16:
[----:B------:R-:W-:Y:S04]  /*0860*/  BSSY B1, `(.L_x_18) ;  /* 0x0000004000017945 */ /* 0x000fe80003800000 */
[----:B------:R-:W-:Y:S05]  /*0870*/  @P1 BRA `(.L_x_19) ;  /* 0x0000000000081947 */ /* 0x000fea0003800000 */
[----:B------:R1:W-:Y:S04]  /*0880*/  STS [UR54+0x24], R13 ;  /* 0x0000240dff007988 */ /* 0x0003e80008000836 */
[----:B------:R1:W-:Y:S02]  /*0890*/  STS [UR54+0x20], R5 ;  /* 0x00002005ff007988 */ /* 0x0003e40008000836 */
.L_x_19:
[----:B------:R-:W-:Y:S05]  /*08a0*/  BSYNC B1 ;  /* 0x0000000000017941 */ /* 0x000fea0003800000 */
.L_x_18:
[----:B------:R-:W-:Y:S04]  /*08b0*/  BSSY B1, `(.L_x_20) ;  /* 0x000000e000017945 */ /* 0x000fe80003800000 */
[----:B------:R-:W-:Y:S05]  /*08c0*/  @P1 BRA `(.L_x_21) ;  /* 0x0000000000301947 */ /* 0x000fea0003800000 */
[----:B----4-:R-:W4:Y:S01]  /*08d0*/  LDS R3, [UR54+0x34] ;  /* 0x00003436ff037984 */ /* 0x010f220008000800 */
[----:B--2---:R-:W2:Y:S03]  /*08e0*/  LDC.64 R8, c[0x0][0x240] ;  /* 0x00009000ff087b82 */ /* 0x004ea60000000a00 */
[----:B-1-3--:R-:W1:Y:S01]  /*08f0*/  LDS R2, [UR54+0x1c] ;  /* 0x00001c36ff027984 */ /* 0x00ae620008000800 */
[C---:B--2---:R-:W-:Y:S01]  /*0900*/  SHF.L.U64.HI R9, R8.reuse, 0x1, R9 ;  /* 0x0000000108097819 */ /* 0x044fe20000010209 */
[----:B------:R-:W-:-:S03]  /*0910*/  IMAD.SHL.U32 R8, R8, 0x2, RZ ;  /* 0x0000000208087824 */ /* 0x000fc600078e00ff */
[--C-:B------:R-:W-:Y:S02]  /*0920*/  SHF.R.U32.HI R11, RZ, 0x4, R9.reuse ;  /* 0x00000004ff0b7819 */ /* 0x100fe40000011609 */
[----:B------:R-:W-:-:S05]  /*0930*/  SHF.R.U64 R8, R8, 0x4, R9 ;  /* 0x0000000408087819 */ /* 0x000fca0000001209 */
[----:B------:R2:W-:Y:S01]  /*0940*/  STS [UR54+0xc], R8 ;  /* 0x00000c08ff007988 */ /* 0x0005e20008000836 */
[----:B----4-:R-:W-:Y:S02]  /*0950*/  LOP3.LUT R3, R3, 0x7, RZ, 0xb8, !PT ;  /* 0x0000000703037812 */ /* 0x010fe400078eb8ff */
[----:B-1----:R-:W-:-:S03]  /*0960*/  LOP3.LUT R2, R2, 0xf, R11, 0xb8, !PT ;  /* 0x0000000f02027812 */ /* 0x002fc600078eb80b */
[----:B------:R2:W-:Y:S04]  /*0970*/  STS [UR54+0x34], R3 ;  /* 0x00003403ff007988 */ /* 0x0005e80008000836 */
[----:B------:R2:W-:Y:S02]  /*0980*/  STS [UR54+0x1c], R2 ;  /* 0x00001c02ff007988 */ /* 0x0005e40008000836 */
.L_x_21:
[----:B------:R-:W-:Y:S05]  /*0990*/  BSYNC B1 ;  /* 0x0000000000017941 */ /* 0x000fea0003800000 */
.L_x_20:
[----:B------:R-:W-:Y:S04]  /*09a0*/  BSSY B2, `(.L_x_22) ;  /* 0x000001a000027945 */ /* 0x000fe80003800000 */
[----:B------:R-:W-:Y:S04]  /*09b0*/  BSSY B1, `(.L_x_23) ;  /* 0x0000015000017945 */ /* 0x000fe80003800000 */
[----:B------:R-:W-:Y:S05]  /*09c0*/  @P1 BRA `(.L_x_24) ;  /* 0x0000000000201947 */ /* 0x000fea0003800000 */
[----:B-1234-:R-:W1:Y:S02]  /*09d0*/  LDS R2, [UR54+0x34] ;  /* 0x00003436ff027984 */ /* 0x01ee640008000800 */
[----:B-1----:R-:W-:-:S05]  /*09e0*/  LOP3.LUT R2, R2, 0x38, RZ, 0xb8, !PT ;  /* 0x0000003802027812 */ /* 0x002fca00078eb8ff */
[----:B------:R1:W-:Y:S01]  /*09f0*/  STS [UR54+0x34], R2 ;  /* 0x00003402ff007988 */ /* 0x0003e20008000836 */
[----:B------:R-:W-:Y:S05]  /*0a00*/  @P1 BRA `(.L_x_25) ;  /* 0x0000000000201947 */ /* 0x000fea0003800000 */
[----:B-1----:R-:W1:Y:S01]  /*0a10*/  LDS R2, [UR54+0x8] ;  /* 0x00000836ff027984 */ /* 0x002e620008000800 */
[----:B------:R-:W-:-:S05]  /*0a20*/  IMAD.MOV.U32 R3, RZ, RZ, 0x780 ;  /* 0x00000780ff037424 */ /* 0x000fca00078e00ff */
[----:B-1----:R-:W-:-:S05]  /*0a30*/  LOP3.LUT R2, R2, 0x300, R3, 0xd8, !PT ;  /* 0x0000030002027812 */ /* 0x002fca00078ed803 */
[----:B------:R1:W-:Y:S02]  /*0a40*/  STS [UR54+0x8], R2 ;  /* 0x00000802ff007988 */ /* 0x0003e40008000836 */
.L_x_24:
[----:B------:R-:W-:Y:S05]  /*0a50*/  @P1 BRA `(.L_x_26) ;  /* 0x0000000000281947 */ /* 0x000fea0003800000 */
[----:B-1234-:R-:W1:Y:S02]  /*0a60*/  LDS R2, [UR54+0x8] ;  /* 0x00000836ff027984 */ /* 0x01ee640008000800 */
[----:B-1----:R-:W-:-:S05]  /*0a70*/  LOP3.LUT R2, R2, 0x1800, RZ, 0xb8, !PT ;  /* 0x0000180002027812 */ /* 0x002fca00078eb8ff */
[----:B------:R2:W-:Y:S02]  /*0a80*/  STS [UR54+0x8], R2 ;  /* 0x00000802ff007988 */ /* 0x0005e40008000836 */
.L_x_25:
[----:B------:R-:W-:Y:S05]  /*0a90*/  @P1 BREAK B1 ;  /* 0x0000000000011942 */ /* 0x000fea0003800000 */
[----:B------:R-:W-:Y:S05]  /*0aa0*/  @P1 BRA `(.L_x_27) ;  /* 0x0000000000241947 */ /* 0x000fea0003800000 */
[----:B-12---:R-:W1:Y:S01]  /*0ab0*/  LDS R2, [UR54+0x8] ;  /* 0x00000836ff027984 */ /* 0x006e620008000800 */
[----:B------:R-:W-:-:S05]  /*0ac0*/  IMAD.MOV.U32 R3, RZ, RZ, 0x6000 ;  /* 0x00006000ff037424 */ /* 0x000fca00078e00ff */
[----:B-1----:R-:W-:-:S04]  /*0ad0*/  LOP3.LUT R2, R2, 0x6000, R3, 0xd8, !PT ;  /* 0x0000600002027812 */ /* 0x002fc800078ed803 */
[----:B------:R-:W-:-:S05]  /*0ae0*/  LOP3.LUT R2, R2, 0x400000, RZ, 0xb8, !PT ;  /* 0x0040000002027812 */ /* 0x000fca00078eb8ff */
[----:B------:R1:W-:Y:S02]  /*0af0*/  STS [UR54+0x8], R2 ;  /* 0x00000802ff007988 */ /* 0x0003e40008000836 */
.L_x_26:
[----:B------:R-:W-:Y:S05]  /*0b00*/  BSYNC B1 ;  /* 0x0000000000017941 */ /* 0x000fea0003800000 */
.L_x_23:
[----:B-1234-:R-:W1:Y:S02]  /*0b10*/  @!P1 LDS R2, [UR54+0x8] ;  /* 0x00000836ff029984 */ /* 0x01ee640008000800 */
[----:B-1----:R-:W-:-:S05]  /*0b20*/  @!P1 LOP3.LUT R2, R2, 0x8000, RZ, 0xb8, !PT ;  /* 0x0000800002029812 */ /* 0x002fca00078eb8ff */
[----:B------:R3:W-:Y:S02]  /*0b30*/  @!P1 STS [UR54+0x8], R2 ;  /* 0x00000802ff009988 */ /* 0x0007e40008000836 */
.L_x_27:
[----:B------:R-:W-:Y:S05]  /*0b40*/  BSYNC B2 ;  /* 0x0000000000027941 */ /* 0x000fea0003800000 */
.L_x_22:
[----:B------:R-:W-:Y:S05]  /*0b50*/  WARPSYNC.ALL ;  /* 0x0000000000007948 */ /* 0x000fea0003800000 */
[----:B------:R-:W-:-:S04]  /*0b60*/  UIADD3 UR21, UR4, 0x80, URZ ;  /* 0x0000008004157890 */ /* 0x000fc8000fffe03f */
[----:B------:R-:W-:-:S04]  /*0b70*/  UIADD3 UR20, UP0, UR21, UR26, URZ ;  /* 0x0000001a15147290 */ /* 0x000fc8000ff1e03f */
[----:B------:R-:W-:Y:S01]  /*0b80*/  ULEA.HI.X.SX32 UR21, UR21, UR27, 0x1, UP0 ;  /* 0x0000001b15157291 */ /* 0x000fe200080f0e3f */
[----:B------:R-:W-:Y:S11]  /*0b90*/  @P0 BRA `(.L_x_28) ;  /* 0x0000000000280947 */ /* 0x000ff60003800000 */
[----:B-123--:R-:W1:Y:S01]  /*0ba0*/  S2R R2, SR_LANEID ;  /* 0x0000000000027919 */ /* 0x00ee620000000000 */
[----:B------:R-:W-:Y:S05]  /*0bb0*/  WARPSYNC.ALL ;  /* 0x0000000000007948 */ /* 0x000fea0003800000 */
[----:B-1----:R-:W-:-:S05]  /*0bc0*/  IMAD.SHL.U32 R8, R2, 0x4, RZ ;  /* 0x0000000402087824 */ /* 0x002fca00078e00ff */
[----:B------:R-:W1:Y:S01]  /*0bd0*/  LDS R9, [R8+UR54] ;  /* 0x0000003608097984 */ /* 0x000e620008000800 */
[----:B------:R-:W-:-:S05]  /*0be0*/  IADD3 R2, P2, R8, UR20, RZ ;  /* 0x0000001408027c10 */ /* 0x000fca000ff5e0ff */
[----:B------:R-:W-:-:S05]  /*0bf0*/  IMAD.X R3, RZ, RZ, UR21, P2 ;  /* 0x00000015ff037e24 */ /* 0x000fca00090e06ff */
[----:B-1----:R4:W2:Y:S01]  /*0c00*/  ATOMG.E.EXCH.STRONG.GPU PT, RZ, [R2], R9 ;  /* 0x0000000902ff73a8 */ /* 0x0028a200041ee100 */
[----:B------:R-:W-:-:S04]  /*0c10*/  DEPBAR {5,4,3,2,1,0} ;  /* 0x0000003f0000791a */ /* 0x000fc80000000000 */
[----:B------:R4:W-:Y:S01]  /*0c20*/  UTMACCTL.IV [UR20] ;  /* 0x00000000140079b9 */ /* 0x0009e20008000000 */
[----:B------:R-:W-:Y:S01]  /*0c30*/  NOP ;  /* 0x0000000000007918 */ /* 0x000fe20000000000 */
.L_x_28:
[----:B------:R-:W-:Y:S05]  /*0c40*/  @P0 BRA `(.L_x_29) ;  /* 0x00000000000c0947 */ /* 0x000fea0003800000 */
[----:B------:R0:W-:Y:S01]  /*0c50*/  UTMACMDFLUSH ;  /* 0x00000000000079b7 */ /* 0x0001e20000000000 */
[----:B------:R-:W-:Y:S05]  /*0c60*/  @P0 BRA `(.L_x_29) ;  /* 0x0000000000040947 */ /* 0x000fea0003800000 */
[----:B------:R-:W-:-:S04]  /*0c70*/  DEPBAR.LE SB0, 0x0 ;  /* 0x000080000000791a */ /* 0x000fc80000000000 */
.L_x_29:
[----:B------:R-:W-:Y:S05]  /*0c80*/  WARPSYNC.ALL ;  /* 0x0000000000007948 */ /* 0x000fea0003800000 */
[----:B--2---:R-:W-:Y:S06]  /*0c90*/  BAR.SYNC.DEFER_BLOCKING 0x0 ;  /* 0x0000000000007b1d */ /* 0x004fec0000010000 */
[----:B------:R-:W-:Y:S02]  /*0ca0*/  BSSY B2, `(.L_x_30) ;  /* 0x000000b000027945 */ /* 0x000fe40003800000 */
[----:B------:R-:W-:Y:S06]  /*0cb0*/  BAR.SYNC.DEFER_BLOCKING 0x0 ;  /* 0x0000000000007b1d */ /* 0x000fec0000010000 */
[----:B------:R2:W-:Y:S01]  /*0cc0*/  @!P0 STS [R12], RZ ;  /* 0x000000ff0c008388 */ /* 0x0005e20000000800 */
[----:B------:R-:W-:Y:S01]  /*0cd0*/  NOP ;  /* 0x0000000000007918 */ /* 0x000fe20000000000 */
[----:B------:R-:W-:Y:S05]  /*0ce0*/  @P1 BRA `(.L_x_31) ;  /* 0x0000000000181947 */ /* 0x000fea0003800000 */
[----:B-1-34-:R-:W1:Y:S01]  /*0cf0*/  LDS R2, [UR54+0x8] ;  /* 0x00000836ff027984 */ /* 0x01ae620008000800 */
[----:B------:R-:W3:Y:S01]  /*0d00*/  LDC.64 R8, c[0x0][0x220] ;  /* 0x00008800ff087b82 */ /* 0x000ee20000000a00 */
[----:B------:R-:W-:Y:S02]  /*0d10*/  IMAD.MOV.U32 R3, RZ, RZ, 0x70 ;  /* 0x00000070ff037424 */ /* 0x000fe400078e00ff */
[----:B---3--:R3:W-:Y:S03]  /*0d20*/  STS.64 [UR54], R8 ;  /* 0x00000008ff007988 */ /* 0x0087e60008000a36 */
[----:B-1----:R-:W-:-:S05]  /*0d30*/  LOP3.LUT R2, R2, 0x10, R3, 0xd8, !PT ;  /* 0x0000001002027812 */ /* 0x002fca00078ed803 */
[----:B------:R3:W-:Y:S02]  /*0d40*/  STS [UR54+0x8], R2 ;  /* 0x00000802ff007988 */ /* 0x0007e40008000836 */
.L_x_31:
[----:B----4-:R-:W-:Y:S05]  /*0d50*/  BSYNC B2 ;  /* 0x0000000000027941 */ /* 0x010fea0003800000 */
.L_x_30:
[----:B------:R-:W-:Y:S04]  /*0d60*/  BSSY B3, `(.L_x_32) ;  /* 0x0000011000037945 */ /* 0x000fe80003800000 */
[----:B------:R-:W-:Y:S04]  /*0d70*/  BSSY B2, `(.L_x_33) ;  /* 0x000000e000027945 */ /* 0x000fe80003800000 */
[----:B------:R-:W-:Y:S05]  /*0d80*/  @P1 BRA `(.L_x_34) ;  /* 0x0000000000241947 */ /* 0x000fea0003800000 */
[----:B-1-3--:R-:W1:Y:S01]  /*0d90*/  LDS R2, [UR54+0x34] ;  /* 0x00003436ff027984 */ /* 0x00ae620008000800 */
[----:B------:R-:W-:-:S05]  /*0da0*/  IMAD.MOV.U32 R3, RZ, RZ, 0x3f000000 ;  /* 0x3f000000ff037424 */ /* 0x000fca00078e00ff */
[----:B-1----:R-:W-:-:S05]  /*0db0*/  LOP3.LUT R2, R2, 0xff000000, R3, 0xb8, !PT ;  /* 0xff00000002027812 */ /* 0x002fca00078eb803 */
[----:B------:R1:W-:Y:S01]  /*0dc0*/  STS [UR54+0x34], R2 ;  /* 0x00003402ff007988 */ /* 0x0003e20008000836 */
[----:B------:R-:W-:Y:S05]  /*0dd0*/  @P1 BRA `(.L_x_35) ;  /* 0x00000000001c1947 */ /* 0x000fea0003800000 */
[----:B-1----:R-:W1:Y:S01]  /*0de0*/  LDS R2, [UR54+0x38] ;  /* 0x00003836ff027984 */ /* 0x002e620008000800 */
[----:B------:R-:W-:-:S05]  /*0df0*/  IMAD.MOV.U32 R3, RZ, RZ, 0x3f ;  /* 0x0000003fff037424 */ /* 0x000fca00078e00ff */
[----:B-1----:R-:W-:-:S05]  /*0e00*/  LOP3.LUT R2, R2, 0xff, R3, 0xb8, !PT ;  /* 0x000000ff02027812 */ /* 0x002fca00078eb803 */
[----:B------:R4:W-:Y:S02]  /*0e10*/  STS [UR54+0x38], R2 ;  /* 0x00003802ff007988 */ /* 0x0009e40008000836 */
.L_x_34:
[----:B------:R-:W-:Y:S05]  /*0e20*/  @P1 BREAK B2 ;  /* 0x0000000000021942 */ /* 0x000fea0003800000 */
[----:B------:R-:W-:Y:S05]  /*0e30*/  @P1 BRA `(.L_x_36) ;  /* 0x00000000000c1947 */ /* 0x000fea0003800000 */
[----:B------:R1:W-:Y:S02]  /*0e40*/  STS [UR54+0x20], R5 ;  /* 0x00002005ff007988 */ /* 0x0003e40008000836 */
.L_x_35:
[----:B------:R-:W-:Y:S05]  /*0e50*/  BSYNC B2 ;  /* 0x0000000000027941 */ /* 0x000fea0003800000 */
.L_x_33:
[----:B------:R1:W-:Y:S02]  /*0e60*/  @!P1 STS [UR54+0x24], R4 ;  /* 0x00002404ff009988 */ /* 0x0003e40008000836 */
.L_x_36:
[----:B------:R-:W-:Y:S05]  /*0e70*/  BSYNC B3 ;  /* 0x0000000000037941 */ /* 0x000fea0003800000 */
.L_x_32:
[----:B------:R-:W-:Y:S05]  /*0e80*/  WARPSYNC.ALL ;  /* 0x0000000000007948 */ /* 0x000fea0003800000 */
[----:B------:R-:W-:Y:S04]  /*0e90*/  BSSY B3, `(.L_x_37) ;  /* 0x000000e000037945 */ /* 0x000fe80003800000 */
[----:B------:R-:W-:Y:S05]  /*0ea0*/  @P1 BRA `(.L_x_38) ;  /* 0x0000000000301947 */ /* 0x000fea0003800000 */
[----:B------:R-:W5:Y:S01]  /*0eb0*/  LDS R3, [UR54+0x34] ;  /* 0x00003436ff037984 */ /* 0x000f620008000800 */
[----:B-1----:R-:W1:Y:S03]  /*0ec0*/  LDC.64 R4, c[0x0][0x248] ;  /* 0x00009200ff047b82 */ /* 0x002e660000000a00 */
[----:B---34-:R-:W3:Y:S01]  /*0ed0*/  LDS R2, [UR54+0x1c] ;  /* 0x00001c36ff027984 */ /* 0x018ee20008000800 */
[C---:B-1----:R-:W-:Y:S01]  /*0ee0*/  SHF.L.U64.HI R5, R4.reuse, 0x1, R5 ;  /* 0x0000000104057819 */ /* 0x042fe20000010205 */
[----:B------:R-:W-:-:S03]  /*0ef0*/  IMAD.SHL.U32 R4, R4, 0x2, RZ ;  /* 0x0000000204047824 */ /* 0x000fc600078e00ff */
[--C-:B------:R-:W-:Y:S02]  /*0f00*/  SHF.R.U32.HI R9, RZ, 0x4, R5.reuse ;  /* 0x00000004ff097819 */ /* 0x100fe40000011605 */
[----:B------:R-:W-:-:S05]  /*0f10*/  SHF.R.U64 R4, R4, 0x4, R5 ;  /* 0x0000000404047819 */ /* 0x000fca0000001205 */
[----:B------:R1:W-:Y:S01]  /*0f20*/  STS [UR54+0xc], R4 ;  /* 0x00000c04ff007988 */ /* 0x0003e20008000836 */
[----:B-----5:R-:W-:Y:S02]  /*0f30*/  LOP3.LUT R3, R3, 0x7, RZ, 0xb8, !PT ;  /* 0x0000000703037812 */ /* 0x020fe400078eb8ff */
[----:B---3--:R-:W-:-:S03]  /*0f40*/  LOP3.LUT R2, R2, 0xf, R9, 0xb8, !PT ;  /* 0x0000000f02027812 */ /* 0x008fc600078eb809 */
[----:B------:R1:W-:Y:S04]  /*0f50*/  STS [UR54+0x34], R3 ;  /* 0x00003403ff007988 */ /* 0x0003e80008000836 */
[----:B------:R1:W-:Y:S02]  /*0f60*/  STS [UR54+0x1c], R2 ;  /* 0x00001c02ff007988 */ /* 0x0003e40008000836 */
.L_x_38:
[----:B------:R-:W-:Y:S05]  /*0f70*/  BSYNC B3 ;  /* 0x0000000000037941 */ /* 0x000fea0003800000 */
.L_x_37:
[----:B------:R-:W-:Y:S04]  /*0f80*/  BSSY B3, `(.L_x_39) ;  /* 0x000001a000037945 */ /* 0x000fe80003800000 */
[----:B------:R-:W-:Y:S04]  /*0f90*/  BSSY B4, `(.L_x_40) ;  /* 0x0000015000047945 */ /* 0x000fe80003800000 */
[----:B------:R-:W-:Y:S05]  /*0fa0*/  @P1 BRA `(.L_x_41) ;  /* 0x0000000000201947 */ /* 0x000fea0003800000 */
[----:B-1-34-:R-:W1:Y:S02]  /*0fb0*/  LDS R2, [UR54+0x34] ;  /* 0x00003436ff027984 */ /* 0x01ae640008000800 */
[----:B-1----:R-:W-:-:S05]  /*0fc0*/  LOP3.LUT R2, R2, 0x38, RZ, 0xb8, !PT ;  /* 0x0000003802027812 */ /* 0x002fca00078eb8ff */
[----:B------:R1:W-:Y:S01]  /*0fd0*/  STS [UR54+0x34], R2 ;  /* 0x00003402ff007988 */ /* 0x0003e20008000836 */
[----:B------:R-:W-:Y:S05]  /*0fe0*/  @P1 BRA `(.L_x_42) ;  /* 0x0000000000201947 */ /* 0x000fea0003800000 */
[----:B-1----:R-:W1:Y:S01]  /*0ff0*/  LDS R2, [UR54+0x8] ;  /* 0x00000836ff027984 */ /* 0x002e620008000800 */
[----:B------:R-:W-:-:S05]  /*1000*/  IMAD.MOV.U32 R3, RZ, RZ, 0x780 ;  /* 0x00000780ff037424 */ /* 0x000fca00078e00ff */
[----:B-1----:R-:W-:-:S05]  /*1010*/  LOP3.LUT R2, R2, 0x300, R3, 0xd8, !PT ;  /* 0x0000030002027812 */ /* 0x002fca00078ed803 */
[----:B------:R1:W-:Y:S02]  /*1020*/  STS [UR54+0x8], R2 ;  /* 0x00000802ff007988 */ /* 0x0003e40008000836 */
.L_x_41:
[----:B------:R-:W-:Y:S05]  /*1030*/  @P1 BRA `(.L_x_43) ;  /* 0x0000000000281947 */ /* 0x000fea0003800000 */
[----:B-1-34-:R-:W1:Y:S02]  /*1040*/  LDS R2, [UR54+0x8] ;  /* 0x00000836ff027984 */ /* 0x01ae640008000800 */
[----:B-1----:R-:W-:-:S05]  /*1050*/  LOP3.LUT R2, R2, 0x1800, RZ, 0xb8, !PT ;  /* 0x0000180002027812 */ /* 0x002fca00078eb8ff */
[----:B------:R3:W-:Y:S02]  /*1060*/  STS [UR54+0x8], R2 ;  /* 0x00000802ff007988 */ /* 0x0007e40008000836 */
.L_x_42:
[----:B------:R-:W-:Y:S05]  /*1070*/  @P1 BREAK B4 ;  /* 0x0000000000041942 */ /* 0x000fea0003800000 */
[----:B------:R-:W-:Y:S05]  /*1080*/  @P1 BRA `(.L_x_44) ;  /* 0x0000000000241947 */ /* 0x000fea0003800000 */
[----:B-1-3--:R-:W1:Y:S01]  /*1090*/  LDS R2, [UR54+0x8] ;  /* 0x00000836ff027984 */ /* 0x00ae620008000800 */
[----:B------:R-:W-:-:S05]  /*10a0*/  IMAD.MOV.U32 R3, RZ, RZ, 0x6000 ;  /* 0x00006000ff037424 */ /* 0x000fca00078e00ff */
[----:B-1----:R-:W-:-:S04]  /*10b0*/  LOP3.LUT R2, R2, 0x6000, R3, 0xd8, !PT ;  /* 0x0000600002027812 */ /* 0x002fc800078ed803 */
[----:B------:R-:W-:-:S05]  /*10c0*/  LOP3.LUT R2, R2, 0x400000, RZ, 0xb8, !PT ;  /* 0x0040000002027812 */ /* 0x000fca00078eb8ff */
[----:B------:R1:W-:Y:S02]  /*10d0*/  STS [UR54+0x8], R2 ;  /* 0x00000802ff007988 */ /* 0x0003e40008000836 */
.L_x_43:
[----:B------:R-:W-:Y:S05]  /*10e0*/  BSYNC B4 ;  /* 0x0000000000047941 */ /* 0x000fea0003800000 */
.L_x_40:
[----:B-1-34-:R-:W1:Y:S02]  /*10f0*/  @!P1 LDS R2, [UR54+0x8] ;  /* 0x00000836ff029984 */ /* 0x01ae640008000800 */
[----:B-1----:R-:W-:-:S05]  /*1100*/  @!P1 LOP3.LUT R2, R2, 0x8000, RZ, 0xb8, !PT ;  /* 0x0000800002029812 */ /* 0x002fca00078eb8ff */
[----:B------:R4:W-:Y:S02]  /*1110*/  @!P1 STS [UR54+0x8], R2 ;  /* 0x00000802ff009988 */ /* 0x0009e40008000836 */
.L_x_44:
[----:B------:R-:W-:Y:S05]  /*1120*/  BSYNC B3 ;  /* 0x0000000000037941 */ /* 0x000fea0003800000 */
.L_x_39:
[----:B------:R-:W-:Y:S05]  /*1130*/  WARPSYNC.ALL ;  /* 0x0000000000007948 */ /* 0x000fea0003800000 */
[----:B------:R-:W-:Y:S01]  /*1140*/  UIADD3 UR4, UR4, 0x100, URZ ;  /* 0x0000010004047890 */ /* 0x000fe2000fffe03f */
[----:B------:R-:W-:Y:S01]  /*1150*/  ISETP.GE.AND P2, PT, R14, 0x1, PT ;  /* 0x000000010e00780c */ /* 0x000fe20003f46270 */
[----:B------:R-:W-:Y:S01]  /*1160*/  IMAD.MOV.U32 R24, RZ, RZ, RZ ;  /* 0x000000ffff187224 */ /* 0x000fe200078e00ff */
[----:B------:R-:W-:Y:S01]  /*1170*/  SHF.R.U32.HI R8, RZ, 0x5, R0 ;  /* 0x00000005ff087819 */ /* 0x000fe20000011600 */
[----:B------:R-:W-:-:S04]  /*1180*/  UIADD3 UR26, UP0, UR4, UR26, URZ ;  /* 0x0000001a041a7290 */ /* 0x000fc8000ff1e03f */
[----:B------:R-:W-:Y:S01]  /*1190*/  ULEA.HI.X.SX32 UR27, UR4, UR27, 0x1, UP0 ;  /* 0x0000001b041b7291 */ /* 0x000fe200080f0e3f */
[----:B------:R-:W-:Y:S11]  /*11a0*/  @P0 BRA `(.L_x_45) ;  /* 0x0000000000280947 */ /* 0x000ff60003800000 */
[----:B-1-34-:R-:W1:Y:S01]  /*11b0*/  S2R R2, SR_LANEID ;  /* 0x0000000000027919 */ /* 0x01ae620000000000 */
[----:B------:R-:W-:Y:S05]  /*11c0*/  WARPSYNC.ALL ;  /* 0x0000000000007948 */ /* 0x000fea0003800000 */
[----:B-1----:R-:W-:-:S05]  /*11d0*/  IMAD.SHL.U32 R4, R2, 0x4, RZ ;  /* 0x0000000402047824 */ /* 0x002fca00078e00ff */
[----:B------:R-:W1:Y:S01]  /*11e0*/  LDS R5, [R4+UR54] ;  /* 0x0000003604057984 */ /* 0x000e620008000800 */
[----:B------:R-:W-:-:S05]  /*11f0*/  IADD3 R2, P3, R4, UR26, RZ ;  /* 0x0000001a04027c10 */ /* 0x000fca000ff7e0ff */
[----:B------:R-:W-:-:S05]  /*1200*/  IMAD.X R3, RZ, RZ, UR27, P3 ;  /* 0x0000001bff037e24 */ /* 0x000fca00098e06ff */
[----:B-1----:R1:W3:Y:S01]  /*1210*/  ATOMG.E.EXCH.STRONG.GPU PT, RZ, [R2], R5 ;  /* 0x0000000502ff73a8 */ /* 0x0022e200041ee100 */
[----:B------:R-:W-:-:S04]  /*1220*/  DEPBAR {5,4,3,2,1,0} ;  /* 0x0000003f0000791a */ /* 0x000fc80000000000 */
[----:B------:R1:W-:Y:S01]  /*1230*/  UTMACCTL.IV [UR26] ;  /* 0x000000001a0079b9 */ /* 0x0003e20008000000 */
[----:B------:R-:W-:Y:S01]  /*1240*/  NOP ;  /* 0x0000000000007918 */ /* 0x000fe20000000000 */
.L_x_45:
[----:B------:R-:W-:Y:S05]  /*1250*/  @P0 BRA `(.L_x_46) ;  /* 0x00000000000c0947 */ /* 0x000fea0003800000 */
[----:B------:R0:W-:Y:S01]  /*1260*/  UTMACMDFLUSH ;  /* 0x00000000000079b7 */ /* 0x0001e20000000000 */
[----:B------:R-:W-:Y:S05]  /*1270*/  @P0 BRA `(.L_x_46) ;  /* 0x0000000000040947 */ /* 0x000fea0003800000 */
[----:B------:R-:W-:-:S04]  /*1280*/  DEPBAR.LE SB0, 0x0 ;  /* 0x000080000000791a */ /* 0x000fc80000000000 */
.L_x_46:
[----:B------:R-:W-:Y:S05]  /*1290*/  WARPSYNC.ALL ;  /* 0x0000000000007948 */ /* 0x000fea0003800000 */
[----:B---3--:R-:W-:Y:S01]  /*12a0*/  BAR.SYNC.DEFER_BLOCKING 0x0 ;  /* 0x0000000000007b1d */ /* 0x008fe20000010000 */
[----:B------:R-:W-:Y:S01]  /*12b0*/  R2UR UR25, R8 ;  /* 0x00000000081972ca */ /* 0x000fe200000e0000 */
[----:B------:R-:W-:Y:S01]  /*12c0*/  USHF.L.U32 UR24, UR56, 0x8, URZ ;  /* 0x0000000838187899 */ /* 0x000fe2000800063f */
[----:B------:R-:W-:Y:S01]  /*12d0*/  IMAD.MOV.U32 R25, RZ, RZ, RZ ;  /* 0x000000ffff197224 */ /* 0x000fe200078e00ff */
[----:B------:R-:W-:Y:S01]  /*12e0*/  USHF.L.U32 UR7, UR55, 0x6, URZ ;  /* 0x0000000637077899 */ /* 0x000fe2000800063f */
[----:B------:R-:W-:Y:S01]  /*12f0*/  CS2R R26, SRZ ;  /* 0x00000000001a7805 */ /* 0x000fe2000001ff00 */
[----:B------:R-:W-:Y:S01]  /*1300*/  VOTEU.ALL UP0, P1 ;  /* 0x00000000003f7886 */ /* 0x000fe20000800000 */
[----:B------:R-:W-:Y:S01]  /*1310*/  UMOV UR4, 0x1 ;  /* 0x0000000100047882 */ /* 0x000fe20000000000 */
[----:B------:R-:W-:-:S02]  /*1320*/  CS2R R28, SRZ ;  /* 0x00000000001c7805 */ /* 0x000fc4000001ff00 */
[----:B------:R-:W-:Y:S02]  /*1330*/  CS2R R30, SRZ ;  /* 0x00000000001e7805 */ /* 0x000fe4000001ff00 */
[----:B------:R-:W-:Y:S01]  /*1340*/  CS2R R32, SRZ ;  /* 0x0000000000207805 */ /* 0x000fe2000001ff00 */
[----:B------:R-:W-:-:S04]  /*1350*/  @!UP0 UIADD3 UR4, -UR4, 0x100000, URZ ;  /* 0x0010000004048890 */ /* 0x000fc8000fffe13f */
[----:B------:R-:W-:Y:S02]  /*1360*/  @!UP0 USHF.L.U32 UR5, UR4, 0xb, URZ ;  /* 0x0000000b04058899 */ /* 0x000fe4000800063f */
[----:B------:R-:W-:Y:S01]  /*1370*/  @!UP0 USHF.L.U32 UR4, UR4, 0x1, URZ ;  /* 0x0000000104048899 */ /* 0x000fe2000800063f */
[----:B------:R-:W-:Y:S01]  /*1380*/  CS2R R34, SRZ ;  /* 0x0000000000227805 */ /* 0x000fe2000001ff00 */
[----:B------:R-:W-:Y:S01]  /*1390*/  VOTEU.ALL UP0, P1 ;  /* 0x00000000003f7886 */ /* 0x000fe20000800000 */
[----:B------:R-:W-:Y:S02]  /*13a0*/  CS2R R36, SRZ ;  /* 0x0000000000247805 */ /* 0x000fe4000001ff00 */
[----:B------:R-:W-:Y:S02]  /*13b0*/  CS2R R38, SRZ ;  /* 0x0000000000267805 */ /* 0x000fe4000001ff00 */
[----:B------:R-:W-:Y:S02]  /*13c0*/  CS2R R40, SRZ ;  /* 0x0000000000287805 */ /* 0x000fe4000001ff00 */
[----:B------:R-:W-:-:S02]  /*13d0*/  CS2R R42, SRZ ;  /* 0x00000000002a7805 */ /* 0x000fc4000001ff00 */
[----:B------:R-:W-:Y:S02]  /*13e0*/  CS2R R44, SRZ ;  /* 0x00000000002c7805 */ /* 0x000fe4000001ff00 */
[----:B------:R-:W-:Y:S02]  /*13f0*/  CS2R R46, SRZ ;  /* 0x00000000002e7805 */ /* 0x000fe4000001ff00 */
[----:B------:R-:W-:Y:S02]  /*1400*/  CS2R R48, SRZ ;  /* 0x0000000000307805 */ /* 0x000fe4000001ff00 */
[----:B------:R-:W-:Y:S02]  /*1410*/  CS2R R50, SRZ ;  /* 0x0000000000327805 */ /* 0x000fe4000001ff00 */
[----:B------:R-:W-:Y:S02]  /*1420*/  CS2R R52, SRZ ;  /* 0x0000000000347805 */ /* 0x000fe4000001ff00 */
[----:B------:R-:W-:Y:S01]  /*1430*/  CS2R R54, SRZ ;  /* 0x0000000000367805 */ /* 0x000fe2000001ff00 */
[----:B------:R-:W3:Y:S02]  /*1440*/  FENCE.VIEW.ASYNC.S ;  /* 0x00000000000073c6 */ /* 0x000ee40000000000 */
[----:B---3--:R3:W1:Y:S01]  /*1450*/  @!UP0 SYNCS.EXCH.64 URZ, [UR54+0x14000], UR4 ;  /* 0x01400004363f85b2 */ /* 0x0086620008000100 */
[----:B------:R-:W-:-:S02]  /*1460*/  CS2R R56, SRZ ;  /* 0x0000000000387805 */ /* 0x000fc4000001ff00 */
[----:B------:R-:W-:Y:S02]  /*1470*/  CS2R R58, SRZ ;  /* 0x00000000003a7805 */ /* 0x000fe4000001ff00 */
[----:B------:R-:W-:Y:S02]  /*1480*/  CS2R R60, SRZ ;  /* 0x00000000003c7805 */ /* 0x000fe4000001ff00 */
        /* <DEDUP_REMOVED lines=44> */
[----:B------:R-:W-:Y:S01]  /*1750*/  CS2R R150, SRZ ;  /* 0x0000000000967805 */ /* 0x000fe2000001ff00 */
[----:B-1----:R-:W-:Y:S06]  /*1760*/  @!P2 BRA `(.L_x_47) ;  /* 0x000000080034a947 */ /* 0x002fec0003800000 */
[----:B------:R-:W-:Y:S01]  /*1770*/  USHF.R.U32.HI UR18, URZ, 0x4, UR54 ;  /* 0x000000043f127899 */ /* 0x000fe20008011636 */
[----:B------:R-:W-:Y:S01]  /*1780*/  CS2R R24, SRZ ;  /* 0x0000000000187805 */ /* 0x000fe2000001ff00 */
[----:B------:R-:W-:Y:S01]  /*1790*/  UIADD3 UR6, UR54, 0x10000, URZ ;  /* 0x0001000036067890 */ /* 0x000fe2000fffe03f */
[----:B------:R-:W-:Y:S01]  /*17a0*/  CS2R R26, SRZ ;  /* 0x00000000001a7805 */ /* 0x000fe2000001ff00 */
[----:B------:R-:W-:Y:S01]  /*17b0*/  USGXT.U32 UR18, UR18, 0xe ;  /* 0x0000000e1212789a */ /* 0x000fe20008000000 */
[----:B------:R-:W-:Y:S01]  /*17c0*/  CS2R R28, SRZ ;  /* 0x00000000001c7805 */ /* 0x000fe2000001ff00 */
[----:B------:R-:W-:Y:S01]  /*17d0*/  USHF.R.U32.HI UR6, URZ, 0x4, UR6 ;  /* 0x000000043f067899 */ /* 0x000fe20008011606 */
[----:B------:R-:W-:Y:S01]  /*17e0*/  CS2R R30, SRZ ;  /* 0x00000000001e7805 */ /* 0x000fe2000001ff00 */
[----:B------:R-:W-:Y:S01]  /*17f0*/  UIADD3 UR10, UP0, UR18, 0x4000080, URZ ;  /* 0x04000080120a7890 */ /* 0x000fe2000ff1e03f */
[----:B------:R-:W-:Y:S01]  /*1800*/  CS2R R32, SRZ ;  /* 0x0000000000207805 */ /* 0x000fe2000001ff00 */
[----:B------:R-:W-:Y:S01]  /*1810*/  USGXT.U32 UR16, UR6, 0xe ;  /* 0x0000000e0610789a */ /* 0x000fe20008000000 */
[----:B------:R-:W-:Y:S01]  /*1820*/  CS2R R34, SRZ ;  /* 0x0000000000227805 */ /* 0x000fe2000001ff00 */
[----:B---3--:R-:W-:Y:S01]  /*1830*/  UMOV UR5, URZ ;  /* 0x0000003f00057c82 */ /* 0x008fe20008000000 */
[----:B------:R-:W-:Y:S01]  /*1840*/  UMOV UR4, URZ ;  /* 0x0000003f00047c82 */ /* 0x000fe20008000000 */
[----:B------:R-:W-:Y:S01]  /*1850*/  UIADD3.X UR11, UR5, 0x40000040, URZ, UP0, !UPT ;  /* 0x40000040050b7890 */ /* 0x000fe200087fe43f */
[----:B------:R-:W-:Y:S01]  /*1860*/  CS2R R36, SRZ ;  /* 0x0000000000247805 */ /* 0x000fe2000001ff00 */
[----:B------:R-:W-:Y:S01]  /*1870*/  UIADD3 UR8, UP0, UR16, 0x2, URZ ;  /* 0x0000000210087890 */ /* 0x000fe2000ff1e03f */
[----:B------:R-:W-:-:S02]  /*1880*/  CS2R R38, SRZ ;  /* 0x0000000000267805 */ /* 0x000fc4000001ff00 */
[----:B------:R-:W-:Y:S02]  /*1890*/  CS2R R40, SRZ ;  /* 0x0000000000287805 */ /* 0x000fe4000001ff00 */
[----:B------:R-:W-:Y:S01]  /*18a0*/  CS2R R42, SRZ ;  /* 0x00000000002a7805 */ /* 0x000fe2000001ff00 */
[----:B------:R-:W-:Y:S01]  /*18b0*/  UIADD3.X UR9, UR4, 0x40000040, URZ, UP0, !UPT ;  /* 0x4000004004097890 */ /* 0x000fe200087fe43f */
        /* <DEDUP_REMOVED lines=53> */
[----:B------:R-:W-:Y:S01]  /*1c10*/  CS2R R150, SRZ ;  /* 0x0000000000967805 */ /* 0x000fe2000001ff00 */
[----:B------:R-:W-:Y:S02]  /*1c20*/  ULOP3.LUT UR18, UR18, 0x4000000, URZ, 0xfc, !UPT ;  /* 0x0400000012127892 */ /* 0x000fe4000f8efc3f */
[----:B------:R-:W-:Y:S02]  /*1c30*/  UIADD3.64 UR30, UR10, 0x80, URZ ;  /* 0x000000800a1e7897 */ /* 0x000fe4000fffe03f */
[----:B------:R-:W-:Y:S02]  /*1c40*/  UIADD3.64 UR34, UR10, 0x100, URZ ;  /* 0x000001000a227897 */ /* 0x000fe4000fffe03f */
[----:B------:R-:W-:Y:S02]  /*1c50*/  UIADD3.64 UR38, UR10, 0x180, URZ ;  /* 0x000001800a267897 */ /* 0x000fe4000fffe03f */
[----:B------:R-:W-:-:S02]  /*1c60*/  UIADD3.64 UR42, UR10, 0x200, URZ ;  /* 0x000002000a2a7897 */ /* 0x000fc4000fffe03f */
[----:B------:R-:W-:Y:S02]  /*1c70*/  UIADD3.64 UR46, UR10, 0x280, URZ ;  /* 0x000002800a2e7897 */ /* 0x000fe4000fffe03f */
[----:B------:R-:W-:Y:S02]  /*1c80*/  UIADD3.64 UR50, UR10, 0x300, URZ ;  /* 0x000003000a327897 */ /* 0x000fe4000fffe03f */
[----:B------:R-:W-:Y:S02]  /*1c90*/  UIADD3.64 UR28, UR8, 0x2, URZ ;  /* 0x00000002081c7897 */ /* 0x000fe4000fffe03f */
[----:B------:R-:W-:Y:S02]  /*1ca0*/  UIADD3.64 UR32, UR8, 0x4, URZ ;  /* 0x0000000408207897 */ /* 0x000fe4000fffe03f */
[----:B------:R-:W-:Y:S02]  /*1cb0*/  UIADD3.64 UR36, UR8, 0x1fe, URZ ;  /* 0x000001fe08247897 */ /* 0x000fe4000fffe03f */
[----:B------:R-:W-:-:S02]  /*1cc0*/  UIADD3.64 UR40, UR8, 0x200, URZ ;  /* 0x0000020008287897 */ /* 0x000fc4000fffe03f */
[----:B------:R-:W-:Y:S02]  /*1cd0*/  UIADD3.64 UR44, UR8, 0x202, URZ ;  /* 0x00000202082c7897 */ /* 0x000fe4000fffe03f */
[----:B------:R-:W-:Y:S01]  /*1ce0*/  UIADD3.64 UR48, UR8, 0x204, URZ ;  /* 0x0000020408307897 */ /* 0x000fe2000fffe03f */
[----:B------:R-:W-:-:S11]  /*1cf0*/  UMOV UR15, URZ ;  /* 0x0000003f000f7c82 */ /* 0x000fd60008000000 */
.L_x_49:
[----:B------:R-:W-:Y:S01]  /*1d00*/  BAR.SYNC.DEFER_BLOCKING 0x0 ;  /* 0x0000000000007b1d */ /* 0x000fe20000010000 */
[----:B------:R-:W-:Y:S01]  /*1d10*/  ELECT P0, URZ, PT ;  /* 0x00000000003f782f */ /* 0x000fe20003800000 */
[----:B----4-:R-:W-:Y:S01]  /*1d20*/  @!P1 IMAD.MOV.U32 R2, RZ, RZ, 0x14000 ;  /* 0x00014000ff029424 */ /* 0x010fe200078e00ff */
[----:B------:R-:W-:Y:S02]  /*1d30*/  ULOP3.LUT UR6, UR25, 0x1, URZ, 0xc0, !UPT ;  /* 0x0000000119067892 */ /* 0x000fe4000f8ec03f */
[----:B------:R-:W-:Y:S01]  /*1d40*/  ISETP.LT.U32.AND P0, PT, R6, 0x40, P0 ;  /* 0x000000400600780c */ /* 0x000fe20000701070 */
[----:B------:R-:W-:Y:S02]  /*1d50*/  UIADD3 UR5, UR54, 0x14000, URZ ;  /* 0x0001400036057890 */ /* 0x000fe4000fffe03f */
[----:B------:R-:W-:Y:S02]  /*1d60*/  ULEA UR4, UR6, UR54, 0xd ;  /* 0x0000003606047291 */ /* 0x000fe4000f8e683f */
[----:B------:R-:W-:-:S02]  /*1d70*/  ULEA UR6, UR6, UR15, 0x6 ;  /* 0x0000000f06067291 */ /* 0x000fc4000f8e303f */
[----:B------:R-:W-:Y:S01]  /*1d80*/  ULOP3.LUT UR14, UR25, 0x3, URZ, 0xc0, !UPT ;  /* 0x00000003190e7892 */ /* 0x000fe2000f8ec03f */
[----:B------:R-:W-:Y:S01]  /*1d90*/  UMOV UR13, UR5 ;  /* 0x00000005000d7c82 */ /* 0x000fe20008000000 */
[----:B------:R-:W-:Y:S02]  /*1da0*/  UMOV UR17, 0x40000040 ;  /* 0x4000004000117882 */ /* 0x000fe40000000000 */
[----:B------:R-:W-:Y:S02]  /*1db0*/  ULEA UR12, UR14, UR54, 0xe ;  /* 0x000000360e0c7291 */ /* 0x000fe4000f8e703f */
[----:B------:R-:W-:Y:S01]  /*1dc0*/  VOTEU.ANY UP0, P0 ;  /* 0x00000000003f7886 */ /* 0x000fe20000000100 */
[----:B------:R-:W-:Y:S01]  /*1dd0*/  VOTEU.ANY UP1, P0 ;  /* 0x00000000003f7886 */ /* 0x000fe20000020100 */
[----:B------:R-:W-:Y:S01]  /*1de0*/  ULEA UR14, UR14, UR24, 0x6 ;  /* 0x000000180e0e7291 */ /* 0x000fe2000f8e303f */
[----:B------:R-:W-:Y:S02]  /*1df0*/  UMOV UR19, 0x40000040 ;  /* 0x4000004000137882 */ /* 0x000fe40000000000 */
[----:B------:R-:W-:Y:S01]  /*1e00*/  @UP0 UIADD3 UR4, UR4, 0x10000, URZ ;  /* 0x0001000004040890 */ /* 0x000fe2000fffe03f */
[----:B------:R1:W-:Y:S01]  /*1e10*/  @!P1 SYNCS.ARRIVE.TRANS64 RZ, [UR54+0x14000], R2 ;  /* 0x01400002ffff99a7 */ /* 0x0003e20008000036 */
[----:B------:R-:W-:Y:S06]  /*1e20*/  BAR.SYNC.DEFER_BLOCKING 0x0 ;  /* 0x0000000000007b1d */ /* 0x000fec0000010000 */
[----:B------:R-:W-:Y:S01]  /*1e30*/  @UP0 UMOV UR22, UR52 ;  /* 0x0000003400160c82 */ /* 0x000fe20008000000 */
[----:B------:R-:W-:Y:S01]  /*1e40*/  @UP0 UMOV UR23, UR53 ;  /* 0x0000003500170c82 */ /* 0x000fe20008000000 */
[----:B-1----:R-:W-:Y:S01]  /*1e50*/  SHF.L.U32 R2, R7, 0x1f, RZ ;  /* 0x0000001f07027819 */ /* 0x002fe200000006ff */
[----:B------:R1:W-:Y:S01]  /*1e60*/  @UP1 UTMALDG.2D [UR4], [UR22] ;  /* 0x00000004160015b4 */ /* 0x0003e20008008000 */
[----:B------:R3:W-:Y:S06]  /*1e70*/  MEMBAR.ALL.CTA ;  /* 0x0000000000007992 */ /* 0x0007ec0000008000 */
[----:B---3--:R-:W3:Y:S02]  /*1e80*/  FENCE.VIEW.ASYNC.S ;  /* 0x00000000000073c6 */ /* 0x008ee40000000000 */
[----:B---3--:R-:W-:Y:S06]  /*1e90*/  BAR.SYNC.DEFER_BLOCKING 0x0 ;  /* 0x0000000000007b1d */ /* 0x008fec0000010000 */
[----:B------:R1:W-:Y:S02]  /*1ea0*/  UTMALDG.2D [UR12], [UR20] ;  /* 0x0000000c140075b4 */ /* 0x0003e40008008000 */
[----:B------:R-:W-:Y:S06]  /*1eb0*/  BAR.SYNC.DEFER_BLOCKING 0x0 ;  /* 0x0000000000007b1d */ /* 0x000fec0000010000 */
[----:B------:R-:W3:Y:S02]  /*1ec0*/  SYNCS.PHASECHK.TRANS64.TRYWAIT P0, [UR54+0x14000], R2 ;  /* 0x01400002ff0075a7 */ /* 0x000ee40008000176 */
[----:B-1-3--:R-:W-:Y:S05]  /*1ed0*/  @!P0 BRA `(.L_x_48) ;  /* 0x0000000800108947 */ /* 0x00afea0003800000 */
.L_x_50:
[----:B------:R-:W-:Y:S02]  /*1ee0*/  WARPGROUP.DEPBAR.LE gsb0, 0x0 ;  /* 0x00008000000079c5 */ /* 0x000fe40000010000 */
[----:B------:R-:W-:Y:S01]  /*1ef0*/  WARPGROUP.ARRIVE ;  /* 0x00000000000079c5 */ /* 0x000fe20000000000 */
[----:B------:R-:W1:Y:S01]  /*1f00*/  LDC R2, c[0x0][0x230] ;  /* 0x00008c00ff027b82 */ /* 0x000e620000000800 */
[----:B------:R-:W-:Y:S01]  /*1f10*/  UIADD3 UR15, UR15, 0x80, URZ ;  /* 0x000000800f0f7890 */ /* 0x000fe2000fffe03f */
[----:B------:R-:W-:-:S03]  /*1f20*/  LOP3.LUT R7, R7, 0x1, RZ, 0x3c, !PT ;  /* 0x0000000107077812 */ /* 0x000fc600078e3cff */
[----:B------:R-:W-:Y:S02]  /*1f30*/  HGMMA.64x256x16.F32 R24, gdesc[UR16].tnspB, R24 ;  /* 0x43e00000101879f0 */ /* 0x000fe40008700818 */
[----:B-1----:R-:W-:-:S15]  /*1f40*/  ISETP.LE.AND P0, PT, R2, UR15, PT ;  /* 0x0000000f02007c0c */ /* 0x002fde000bf03270 */
[----:B------:R-:W-:-:S11]  /*1f50*/  NOP ;  /* 0x0000000000007918 */ /* 0x000fd60000000000 */
[----:B------:R-:W-:-:S15]  /*1f60*/  HGMMA.64x256x16.F32 R24, gdesc[UR8].tnspB, R24 ;  /* 0x43e00000081879f0 */ /* 0x000fde0008700818 */
[----:B------:R-:W-:-:S13]  /*1f70*/  NOP ;  /* 0x0000000000007918 */ /* 0x000fda0000000000 */
        /* <DEDUP_REMOVED lines=10> */
[----:B------:R-:W-:Y:S01]  /*2020*/  HGMMA.64x256x16.F32 R24, gdesc[UR48].tnspB, R24, gsb0 ;  /* 0x43e00000301879f0 */ /* 0x000fe20008000818 */
[----:B------:R-:W-:Y:S05]  /*2030*/  @!P0 BRA `(.L_x_49) ;  /* 0xfffffffc00308947 */ /* 0x000fea000383ffff */
.L_x_47:
[C---:B----4-:R-:W-:Y:S01]  /*2040*/  IMAD.SHL.U32 R2, R0.reuse, 0x80, RZ ;  /* 0x0000008000027824 */ /* 0x050fe200078e00ff */
[----:B------:R-:W-:Y:S02]  /*2050*/  WARPGROUP.DEPBAR.LE gsb0, 0x0 ;  /* 0x00008000000079c5 */ /* 0x000fe40000010000 */
[----:B------:R-:W-:Y:S01]  /*2060*/  BAR.SYNC.DEFER_BLOCKING 0x0 ;  /* 0x0000000000007b1d */ /* 0x000fe20000010000 */
[----:B------:R-:W-:Y:S01]  /*2070*/  IMAD.SHL.U32 R3, R0, 0x10, RZ ;  /* 0x0000001000037824 */ /* 0x000fe200078e00ff */
[----:B------:R-:W-:Y:S01]  /*2080*/  LOP3.LUT R2, R2, 0x780, RZ, 0xc0, !PT ;  /* 0x0000078002027812 */ /* 0x000fe200078ec0ff */
[----:B------:R-:W-:Y:S01]  /*2090*/  ULOP3.LUT UR25, UR25, 0x3, URZ, 0xc0, !UPT ;  /* 0x0000000319197892 */ /* 0x000fe2000f8ec03f */
[----:B------:R-:W-:Y:S02]  /*20a0*/  F2FP.F16.F32.PACK_AB R24, R25, R24 ;  /* 0x000000181918723e */ /* 0x000fe400000000ff */
[----:B------:R-:W-:Y:S02]  /*20b0*/  ELECT P0, URZ, PT ;  /* 0x00000000003f782f */ /* 0x000fe40003800000 */
[----:B------:R-:W-:Y:S01]  /*20c0*/  LOP3.LUT R3, R2, 0x70, R3, 0xf8, !PT ;  /* 0x0000007002037812 */ /* 0x000fe200078ef803 */
[----:B------:R-:W-:Y:S01]  /*20d0*/  IMAD.SHL.U32 R2, R0, 0x40, RZ ;  /* 0x0000004000027824 */ /* 0x000fe200078e00ff */
[----:B------:R-:W-:Y:S01]  /*20e0*/  F2FP.F16.F32.PACK_AB R25, R27, R26 ;  /* 0x0000001a1b19723e */ /* 0x000fe200000000ff */
[----:B---3--:R-:W-:Y:S01]  /*20f0*/  ULEA UR4, UR25, UR54, 0xd ;  /* 0x0000003619047291 */ /* 0x008fe2000f8e683f */
[----:B------:R-:W-:Y:S01]  /*2100*/  LOP3.LUT R3, R3, 0x10, R0, 0x78, !PT ;  /* 0x0000001003037812 */ /* 0x000fe200078e7800 */
[----:B------:R-:W-:Y:S01]  /*2110*/  ULEA UR5, UR25, UR24, 0x6 ;  /* 0x0000001819057291 */ /* 0x000fe2000f8e303f */
[----:B------:R-:W-:Y:S01]  /*2120*/  F2FP.F16.F32.PACK_AB R56, R57, R56 ;  /* 0x000000383938723e */ /* 0x000fe200000000ff */
[----:B------:R-:W-:Y:S01]  /*2130*/  UMOV UR6, UR7 ;  /* 0x0000000700067c82 */ /* 0x000fe20008000000 */
[----:B------:R-:W-:-:S02]  /*2140*/  LOP3.LUT R0, R3, 0x1800, R2, 0xf8, !PT ;  /* 0x0000180003007812 */ /* 0x000fc400078ef802 */
[----:B------:R-:W-:Y:S02]  /*2150*/  F2FP.F16.F32.PACK_AB R26, R29, R28 ;  /* 0x0000001c1d1a723e */ /* 0x000fe400000000ff */
[C---:B------:R-:W-:Y:S01]  /*2160*/  LOP3.LUT R3, R0.reuse, 0x20, RZ, 0x3c, !PT ;  /* 0x0000002000037812 */ /* 0x040fe200078e3cff */
[----:B------:R-:W-:Y:S01]  /*2170*/  VIADD R2, R0, UR54 ;  /* 0x0000003600027c36 */ /* 0x000fe20008000000 */
[----:B------:R-:W-:Y:S02]  /*2180*/  F2FP.F16.F32.PACK_AB R27, R31, R30 ;  /* 0x0000001e1f1b723e */ /* 0x000fe400000000ff */
[----:B------:R-:W-:Y:S01]  /*2190*/  F2FP.F16.F32.PACK_AB R57, R59, R58 ;  /* 0x0000003a3b39723e */ /* 0x000fe200000000ff */
[----:B------:R-:W-:Y:S01]  /*21a0*/  VIADD R3, R3, UR54 ;  /* 0x0000003603037c36 */ /* 0x000fe20008000000 */
[----:B------:R-:W-:Y:S01]  /*21b0*/  F2FP.F16.F32.PACK_AB R88, R89, R88 ;  /* 0x000000585958723e */ /* 0x000fe200000000ff */
[----:B------:R-:W1:Y:S01]  /*21c0*/  @!P1 SYNCS.CCTL.IV [UR54+0x14000] ;  /* 0x01400000ff0099b1 */ /* 0x000e620008000036 */
[----:B------:R-:W-:Y:S01]  /*21d0*/  F2FP.F16.F32.PACK_AB R58, R61, R60 ;  /* 0x0000003c3d3a723e */ /* 0x000fe200000000ff */
[----:B-1----:R-:W-:Y:S01]  /*21e0*/  STSM.16.M88.4 [R2], R24 ;  /* 0x0000001802007844 */ /* 0x002fe20000000200 */
[----:B------:R-:W-:-:S02]  /*21f0*/  F2FP.F16.F32.PACK_AB R59, R63, R62 ;  /* 0x0000003e3f3b723e */ /* 0x000fc400000000ff */
[----:B------:R-:W-:Y:S02]  /*2200*/  F2FP.F16.F32.PACK_AB R89, R91, R90 ;  /* 0x0000005a5b59723e */ /* 0x000fe400000000ff */
[----:B------:R-:W-:Y:S01]  /*2210*/  F2FP.F16.F32.PACK_AB R120, R121, R120 ;  /* 0x000000787978723e */ /* 0x000fe200000000ff */
[----:B------:R-:W-:Y:S01]  /*2220*/  STSM.16.M88.4 [R2+0x2000], R56 ;  /* 0x0020003802007844 */ /* 0x000fe20000000200 */
[----:B------:R-:W-:Y:S02]  /*2230*/  F2FP.F16.F32.PACK_AB R32, R33, R32 ;  /* 0x000000202120723e */ /* 0x000fe400000000ff */
[----:B------:R-:W-:Y:S02]  /*2240*/  F2FP.F16.F32.PACK_AB R90, R93, R92 ;  /* 0x0000005c5d5a723e */ /* 0x000fe400000000ff */
[----:B------:R-:W-:Y:S02]  /*2250*/  F2FP.F16.F32.PACK_AB R91, R95, R94 ;  /* 0x0000005e5f5b723e */ /* 0x000fe400000000ff */
[----:B------:R-:W-:-:S02]  /*2260*/  F2FP.F16.F32.PACK_AB R121, R123, R122 ;  /* 0x0000007a7b79723e */ /* 0x000fc400000000ff */
[----:B------:R-:W-:Y:S01]  /*2270*/  F2FP.F16.F32.PACK_AB R33, R35, R34 ;  /* 0x000000222321723e */ /* 0x000fe200000000ff */
[----:B------:R-:W-:Y:S01]  /*2280*/  STSM.16.M88.4 [R2+0x4000], R88 ;  /* 0x0040005802007844 */ /* 0x000fe20000000200 */
[----:B------:R-:W-:Y:S02]  /*2290*/  F2FP.F16.F32.PACK_AB R64, R65, R64 ;  /* 0x000000404140723e */ /* 0x000fe400000000ff */
[----:B------:R-:W-:Y:S02]  /*22a0*/  F2FP.F16.F32.PACK_AB R122, R125, R124 ;  /* 0x0000007c7d7a723e */ /* 0x000fe400000000ff */
[----:B------:R-:W-:Y:S02]  /*22b0*/  F2FP.F16.F32.PACK_AB R123, R127, R126 ;  /* 0x0000007e7f7b723e */ /* 0x000fe400000000ff */
[----:B------:R-:W-:Y:S02]  /*22c0*/  LOP3.LUT R4, R0, 0x40, RZ, 0x3c, !PT ;  /* 0x0000004000047812 */ /* 0x000fe400078e3cff */
[----:B------:R-:W-:Y:S01]  /*22d0*/  F2FP.F16.F32.PACK_AB R34, R37, R36 ;  /* 0x000000242522723e */ /* 0x000fe200000000ff */
[----:B------:R-:W-:Y:S01]  /*22e0*/  STSM.16.M88.4 [R2+0x6000], R120 ;  /* 0x0060007802007844 */ /* 0x000fe20000000200 */
[----:B------:R-:W-:Y:S01]  /*22f0*/  F2FP.F16.F32.PACK_AB R35, R39, R38 ;  /* 0x000000262723723e */ /* 0x000fe200000000ff */
[----:B------:R-:W-:Y:S01]  /*2300*/  VIADD R4, R4, UR54 ;  /* 0x0000003604047c36 */ /* 0x000fe20008000000 */
[----:B------:R-:W-:-:S02]  /*2310*/  F2FP.F16.F32.PACK_AB R65, R67, R66 ;  /* 0x000000424341723e */ /* 0x000fc400000000ff */
[----:B------:R-:W-:Y:S01]  /*2320*/  F2FP.F16.F32.PACK_AB R96, R97, R96 ;  /* 0x000000606160723e */ /* 0x000fe200000000ff */
[----:B------:R-:W-:Y:S01]  /*2330*/  STSM.16.M88.4 [R3], R32 ;  /* 0x0000002003007844 */ /* 0x000fe20000000200 */
[----:B------:R-:W-:Y:S02]  /*2340*/  F2FP.F16.F32.PACK_AB R66, R69, R68 ;  /* 0x000000444542723e */ /* 0x000fe400000000ff */
[----:B------:R-:W-:Y:S02]  /*2350*/  F2FP.F16.F32.PACK_AB R67, R71, R70 ;  /* 0x000000464743723e */ /* 0x000fe400000000ff */
[----:B------:R-:W-:Y:S02]  /*2360*/  F2FP.F16.F32.PACK_AB R97, R99, R98 ;  /* 0x000000626361723e */ /* 0x000fe400000000ff */
[----:B------:R-:W-:Y:S01]  /*2370*/  F2FP.F16.F32.PACK_AB R128, R129, R128 ;  /* 0x000000808180723e */ /* 0x000fe200000000ff */
[----:B------:R-:W-:Y:S01]  /*2380*/  STSM.16.M88.4 [R3+0x2000], R64 ;  /* 0x0020004003007844 */ /* 0x000fe20000000200 */
[----:B------:R-:W-:-:S02]  /*2390*/  F2FP.F16.F32.PACK_AB R40, R41, R40 ;  /* 0x000000282928723e */ /* 0x000fc400000000ff */
[----:B------:R-:W-:Y:S02]  /*23a0*/  F2FP.F16.F32.PACK_AB R98, R101, R100 ;  /* 0x000000646562723e */ /* 0x000fe400000000ff */
[----:B------:R-:W-:Y:S02]  /*23b0*/  F2FP.F16.F32.PACK_AB R99, R103, R102 ;  /* 0x000000666763723e */ /* 0x000fe400000000ff */
[----:B------:R-:W-:Y:S02]  /*23c0*/  F2FP.F16.F32.PACK_AB R129, R131, R130 ;  /* 0x000000828381723e */ /* 0x000fe400000000ff */
[----:B------:R-:W-:Y:S01]  /*23d0*/  F2FP.F16.F32.PACK_AB R41, R43, R42 ;  /* 0x0000002a2b29723e */ /* 0x000fe200000000ff */
[----:B------:R-:W-:Y:S01]  /*23e0*/  STSM.16.M88.4 [R3+0x4000], R96 ;  /* 0x0040006003007844 */ /* 0x000fe20000000200 */
[----:B------:R-:W-:Y:S02]  /*23f0*/  F2FP.F16.F32.PACK_AB R72, R73, R72 ;  /* 0x000000484948723e */ /* 0x000fe400000000ff */
[----:B------:R-:W-:-:S02]  /*2400*/  F2FP.F16.F32.PACK_AB R130, R133, R132 ;  /* 0x000000848582723e */ /* 0x000fc400000000ff */
[----:B------:R-:W-:Y:S02]  /*2410*/  F2FP.F16.F32.PACK_AB R131, R135, R134 ;  /* 0x000000868783723e */ /* 0x000fe400000000ff */
[----:B------:R-:W-:Y:S02]  /*2420*/  LOP3.LUT R0, R0, 0x60, RZ, 0x3c, !PT ;  /* 0x0000006000007812 */ /* 0x000fe400078e3cff */
[----:B------:R-:W-:Y:S01]  /*2430*/  F2FP.F16.F32.PACK_AB R42, R45, R44 ;  /* 0x0000002c2d2a723e */ /* 0x000fe200000000ff */
[----:B------:R-:W-:Y:S01]  /*2440*/  STSM.16.M88.4 [R3+0x6000], R128 ;  /* 0x0060008003007844 */ /* 0x000fe20000000200 */
[----:B------:R-:W-:Y:S01]  /*2450*/  F2FP.F16.F32.PACK_AB R43, R47, R46 ;  /* 0x0000002e2f2b723e */ /* 0x000fe200000000ff */
[----:B------:R-:W-:Y:S01]  /*2460*/  VIADD R0, R0, UR54 ;  /* 0x0000003600007c36 */ /* 0x000fe20008000000 */
[----:B------:R-:W-:Y:S02]  /*2470*/  F2FP.F16.F32.PACK_AB R73, R75, R74 ;  /* 0x0000004a4b49723e */ /* 0x000fe400000000ff */
[----:B------:R-:W-:Y:S01]  /*2480*/  F2FP.F16.F32.PACK_AB R104, R105, R104 ;  /* 0x000000686968723e */ /* 0x000fe200000000ff */
[----:B------:R-:W-:Y:S01]  /*2490*/  STSM.16.M88.4 [R4], R40 ;  /* 0x0000002804007844 */ /* 0x000fe20000000200 */
[----:B------:R-:W-:-:S02]  /*24a0*/  F2FP.F16.F32.PACK_AB R74, R77, R76 ;  /* 0x0000004c4d4a723e */ /* 0x000fc400000000ff */
[----:B------:R-:W-:Y:S02]  /*24b0*/  F2FP.F16.F32.PACK_AB R75, R79, R78 ;  /* 0x0000004e4f4b723e */ /* 0x000fe400000000ff */
[----:B------:R-:W-:Y:S02]  /*24c0*/  F2FP.F16.F32.PACK_AB R105, R107, R106 ;  /* 0x0000006a6b69723e */ /* 0x000fe400000000ff */
[----:B------:R-:W-:Y:S01]  /*24d0*/  F2FP.F16.F32.PACK_AB R136, R137, R136 ;  /* 0x000000888988723e */ /* 0x000fe200000000ff */
[----:B------:R-:W-:Y:S01]  /*24e0*/  STSM.16.M88.4 [R4+0x2000], R72 ;  /* 0x0020004804007844 */ /* 0x000fe20000000200 */
[----:B------:R-:W-:Y:S02]  /*24f0*/  F2FP.F16.F32.PACK_AB R48, R49, R48 ;  /* 0x000000303130723e */ /* 0x000fe400000000ff */
[----:B------:R-:W-:Y:S02]  /*2500*/  F2FP.F16.F32.PACK_AB R106, R109, R108 ;  /* 0x0000006c6d6a723e */ /* 0x000fe400000000ff */
        /* <DEDUP_REMOVED lines=11> */
[----:B------:R-:W-:Y:S01]  /*25c0*/  F2FP.F16.F32.PACK_AB R112, R113, R112 ;  /* 0x000000707170723e */ /* 0x000fe200000000ff */
[----:B------:R-:W-:Y:S01]  /*25d0*/  STSM.16.M88.4 [R0], R48 ;  /* 0x0000003000007844 */ /* 0x000fe20000000200 */
        /* <DEDUP_REMOVED lines=8> */
[----:B------:R-:W-:Y:S01]  /*2660*/  F2FP.F16.F32.PACK_AB R146, R149, R148 ;  /* 0x000000949592723e */ /* 0x000fe200000000ff */
[----:B------:R-:W-:Y:S01]  /*2670*/  STSM.16.M88.4 [R0+0x4000], R112 ;  /* 0x0040007000007844 */ /* 0x000fe20000000200 */
[----:B------:R-:W-:-:S05]  /*2680*/  F2FP.F16.F32.PACK_AB R147, R151, R150 ;  /* 0x000000969793723e */ /* 0x000fca00000000ff */
[----:B------:R-:W-:Y:S01]  /*2690*/  STSM.16.M88.4 [R0+0x6000], R144 ;  /* 0x0060009000007844 */ /* 0x000fe20000000200 */
[----:B------:R1:W-:Y:S06]  /*26a0*/  MEMBAR.ALL.CTA ;  /* 0x0000000000007992 */ /* 0x0003ec0000008000 */
[----:B-1----:R-:W1:Y:S02]  /*26b0*/  FENCE.VIEW.ASYNC.S ;  /* 0x00000000000073c6 */ /* 0x002e640000000000 */
[----:B-1----:R-:W-:Y:S06]  /*26c0*/  BAR.SYNC.DEFER_BLOCKING 0x0 ;  /* 0x0000000000007b1d */ /* 0x002fec0000010000 */
[----:B------:R1:W-:Y:S01]  /*26d0*/  UTMASTG.2D [UR4], [UR26] ;  /* 0x000000041a0073b5 */ /* 0x0003e20008008000 */
[----:B------:R0:W-:Y:S01]  /*26e0*/  UTMACMDFLUSH ;  /* 0x00000000000079b7 */ /* 0x0001e20000000000 */
[----:B------:R-:W-:-:S04]  /*26f0*/  DEPBAR.LE SB0, 0x0 ;  /* 0x000080000000791a */ /* 0x000fc80000000000 */
[----:B------:R-:W-:Y:S06]  /*2700*/  BAR.SYNC.DEFER_BLOCKING 0x0 ;  /* 0x0000000000007b1d */ /* 0x000fec0000010000 */
[----:B-1----:R-:W-:Y:S05]  /*2710*/  EXIT ;  /* 0x000000000000794d */ /* 0x002fea0003800000 */
.L_x_48:
[----:B------:R-:W1:Y:S02]  /*2720*/  SYNCS.PHASECHK.TRANS64.TRYWAIT P0, [UR54+0x14000], R2 ;  /* 0x01400002ff0075a7 */ /* 0x000e640008000176 */
[----:B-1----:R-:W-:Y:S05]  /*2730*/  @!P0 BRA `(.L_x_48) ;  /* 0xfffffffc00f88947 */ /* 0x002fea000383ffff */
[----:B------:R-:W-:Y:S05]  /*2740*/  BRA `(.L_x_50) ;  /* 0xfffffff400e47947 */ /* 0x000fea000383ffff */
.L_x_51:
[----:B------:R-:W-:-:S00]  /*2750*/  BRA `(.L_x_51) ;  /* 0xfffffffc00fc7947 */ /* 0x000fc0000383ffff */
[----:B------:R-:W-:-:S00]  /*2760*/  NOP ;  /* 0x0000000000007918 */ /* 0x000fc00000000000 */
        /* <DEDUP_REMOVED lines=9> */
.L_x_52:


//--------------------- .nv.shared.gluon_wgmma    --------------------------
	.section	.nv.shared.gluon_wgmma,"aw",@nobits
	.sectionflags	@""
	.align	16
	.zero		1024


//--------------------- .nv.shared.reserved.0     --------------------------
	.section	.nv.shared.reserved.0,"aw",@nobits
	.weak		__nv_reservedSMEM_offset_0_alias
	.size		__nv_reservedSMEM_offset_0_alias, 0, 0
	.other		__nv_reservedSMEM_offset_0_alias,@"STO_CUDA_RESERVED_SHARED STV_DEFAULT"
__nv_reservedSMEM_offset_0_alias:
	.zero		0


//--------------------- .nv.constant0.gluon_wgmma --------------------------
	.section	.nv.constant0.gluon_wgmma,"a",@progbits
	.sectionflags	@""
	.align	4
.nv.constant0.gluon_wgmma:
	.zero		608


//--------------------- SYMBOLS --------------------------

	.type		.nv.reservedSmem.offset0,@object
	.size		.nv.reservedSmem.offset0,0x4
